	.target	sm_90a

	.elftype	@"ET_EXEC"


//--------------------- .note.nv.tkinfo           --------------------------
	.section	.note.nv.tkinfo,"",@"SHT_NOTE"
	.sectionflags	@"SHF_NOTE_NV_TKINFO"
	.tkinfo
        /*0018*/ 	.word	0x00000002
        /*0030*/ 	.string	""
        /*0030*/ 	.string	"ptxas"
        /*0030*/ 	.string	"Cuda compilation tools, release 13.0, V13.0.88"
        /*0030*/ 	.string	"Build cuda_13.0.r13.0/compiler.36424714_0"
        /*0030*/ 	.string	"-arch sm_90a -m 64 "



//--------------------- .note.nv.cuinfo           --------------------------
	.section	.note.nv.cuinfo,"",@"SHT_NOTE"
	.sectionflags	@"SHF_NOTE_NV_CUINFO"
        /*0018*/ 	.short	0x0002
        /*001a*/ 	.short	0x005a
        /*001c*/ 	.short	0x0082
	.zero		2


//--------------------- .nv.info                  --------------------------
	.section	.nv.info,"",@"SHT_CUDA_INFO"
	.align	4


	//----- nvinfo : EIATTR_REGCOUNT
	.align		4
        /*0000*/ 	.byte	0x04, 0x2f
        /*0002*/ 	.short	(.L_15 - .L_14)
	.align		4
.L_14:
        /*0004*/ 	.word	index@(_ZN7cutlass13device_kernelINS_4gemm6kernel13GemmUniversalIN4cute5tupleIJiiiiEEENS1_10collective13CollectiveMmaINS1_34MainloopSm90TmaGmmaWarpSpecializedILi3ENS5_IJNS4_1CILi1EEESB_SB_EEENS1_35KernelTmaWarpSpecializedCooperativeEEENS5_IJNSA_ILi256EEENSA_ILi64EEENSA_ILi128EEEEEENS_6half_tENS5_IJlSB_lEEESJ_SK_NS4_8TiledMMAINS4_8MMA_AtomIJNS4_4SM904GMMA25MMA_64x64x16_F32F16F16_SSILNSO_5MajorE0ELSQ_0ELNSO_7ScaleInE1ELSR_1EEEEEENS4_6LayoutINS5_IJNSA_ILi2EEESB_SB_EEENS5_IJSB_NSA_ILi0EEESX_EEEEENS5_IJNS4_10UnderscoreES10_S10_EEEEENS4_13SM90_TMA_LOADENS4_14ComposedLayoutINS4_7SwizzleILi3ELi4ELi3EEENS4_18smem_ptr_flag_bitsILi16EEENSU_INS5_IJNSA_ILi8EEESG_EEENS5_IJSG_SB_EEEEEEEvNS4_8identityES13_S1D_vS1E_EENS_8epilogue10collective6detail29Sm90TmaWarpSpecializedAdapterINS1H_15DefaultEpilogueISJ_SK_SK_NS1G_6thread17LinearCombinationISJ_Li1EffLNS1L_9ScaleType4KindE0ELNS_15FloatRoundStyleE2ESJ_EENS1_15EpilogueDefaultEEEEEvvEEEEvNT_6ParamsE)
        /*0008*/ 	.word	0x000000a8


	//----- nvinfo : EIATTR_FRAME_SIZE
	.align		4
.L_15:
        /*000c*/ 	.byte	0x04, 0x11
        /*000e*/ 	.short	(.L_17 - .L_16)
	.align		4
.L_16:
        /*0010*/ 	.word	index@(_ZN7cutlass13device_kernelINS_4gemm6kernel13GemmUniversalIN4cute5tupleIJiiiiEEENS1_10collective13CollectiveMmaINS1_34MainloopSm90TmaGmmaWarpSpecializedILi3ENS5_IJNS4_1CILi1EEESB_SB_EEENS1_35KernelTmaWarpSpecializedCooperativeEEENS5_IJNSA_ILi256EEENSA_ILi64EEENSA_ILi128EEEEEENS_6half_tENS5_IJlSB_lEEESJ_SK_NS4_8TiledMMAINS4_8MMA_AtomIJNS4_4SM904GMMA25MMA_64x64x16_F32F16F16_SSILNSO_5MajorE0ELSQ_0ELNSO_7ScaleInE1ELSR_1EEEEEENS4_6LayoutINS5_IJNSA_ILi2EEESB_SB_EEENS5_IJSB_NSA_ILi0EEESX_EEEEENS5_IJNS4_10UnderscoreES10_S10_EEEEENS4_13SM90_TMA_LOADENS4_14ComposedLayoutINS4_7SwizzleILi3ELi4ELi3EEENS4_18smem_ptr_flag_bitsILi16EEENSU_INS5_IJNSA_ILi8EEESG_EEENS5_IJSG_SB_EEEEEEEvNS4_8identityES13_S1D_vS1E_EENS_8epilogue10collective6detail29Sm90TmaWarpSpecializedAdapterINS1H_15DefaultEpilogueISJ_SK_SK_NS1G_6thread17LinearCombinationISJ_Li1EffLNS1L_9ScaleType4KindE0ELNS_15FloatRoundStyleE2ESJ_EENS1_15EpilogueDefaultEEEEEvvEEEEvNT_6ParamsE)
        /*0014*/ 	.word	0x00000000


	//----- nvinfo : EIATTR_MIN_STACK_SIZE
	.align		4
.L_17:
        /*0018*/ 	.byte	0x04, 0x12
        /*001a*/ 	.short	(.L_19 - .L_18)
	.align		4
.L_18:
        /*001c*/ 	.word	index@(_ZN7cutlass13device_kernelINS_4gemm6kernel13GemmUniversalIN4cute5tupleIJiiiiEEENS1_10collective13CollectiveMmaINS1_34MainloopSm90TmaGmmaWarpSpecializedILi3ENS5_IJNS4_1CILi1EEESB_SB_EEENS1_35KernelTmaWarpSpecializedCooperativeEEENS5_IJNSA_ILi256EEENSA_ILi64EEENSA_ILi128EEEEEENS_6half_tENS5_IJlSB_lEEESJ_SK_NS4_8TiledMMAINS4_8MMA_AtomIJNS4_4SM904GMMA25MMA_64x64x16_F32F16F16_SSILNSO_5MajorE0ELSQ_0ELNSO_7ScaleInE1ELSR_1EEEEEENS4_6LayoutINS5_IJNSA_ILi2EEESB_SB_EEENS5_IJSB_NSA_ILi0EEESX_EEEEENS5_IJNS4_10UnderscoreES10_S10_EEEEENS4_13SM90_TMA_LOADENS4_14ComposedLayoutINS4_7SwizzleILi3ELi4ELi3EEENS4_18smem_ptr_flag_bitsILi16EEENSU_INS5_IJNSA_ILi8EEESG_EEENS5_IJSG_SB_EEEEEEEvNS4_8identityES13_S1D_vS1E_EENS_8epilogue10collective6detail29Sm90TmaWarpSpecializedAdapterINS1H_15DefaultEpilogueISJ_SK_SK_NS1G_6thread17LinearCombinationISJ_Li1EffLNS1L_9ScaleType4KindE0ELNS_15FloatRoundStyleE2ESJ_EENS1_15EpilogueDefaultEEEEEvvEEEEvNT_6ParamsE)
        /*0020*/ 	.word	0x00000000
.L_19:


//--------------------- .nv.compat                --------------------------
	.section	.nv.compat,"",@"SHT_CUDA_COMPAT_INFO"
	.align	4
        /*0000*/ 	.byte	0x02, 0x09, 0x01, 0x00, 0x02, 0x02, 0x04, 0x00, 0x02, 0x05, 0x05, 0x00, 0x03, 0x07, 0x01, 0x01
        /*0010*/ 	.byte	0x02, 0x03, 0x01, 0x00, 0x02, 0x06, 0x01, 0x00, 0x04, 0x0b, 0x08, 0x00, 0x00, 0x00, 0x00, 0x00
        /*0020*/ 	.byte	0x00, 0x00, 0x00, 0x00


//--------------------- .nv.info._ZN7cutlass13device_kernelINS_4gemm6kernel13GemmUniversalIN4cute5tupleIJiiiiEEENS1_10collective13CollectiveMmaINS1_34MainloopSm90TmaGmmaWarpSpecializedILi3ENS5_IJNS4_1CILi1EEESB_SB_EEENS1_35KernelTmaWarpSpecializedCooperativeEEENS5_IJNSA_ILi256EEENSA_ILi64EEENSA_ILi128EEEEEENS_6half_tENS5_IJlSB_lEEESJ_SK_NS4_8TiledMMAINS4_8MMA_AtomIJNS4_4SM904GMMA25MMA_64x64x16_F32F16F16_SSILNSO_5MajorE0ELSQ_0ELNSO_7ScaleInE1ELSR_1EEEEEENS4_6LayoutINS5_IJNSA_ILi2EEESB_SB_EEENS5_IJSB_NSA_ILi0EEESX_EEEEENS5_IJNS4_10UnderscoreES10_S10_EEEEENS4_13SM90_TMA_LOADENS4_14ComposedLayoutINS4_7SwizzleILi3ELi4ELi3EEENS4_18smem_ptr_flag_bitsILi16EEENSU_INS5_IJNSA_ILi8EEESG_EEENS5_IJSG_SB_EEEEEEEvNS4_8identityES13_S1D_vS1E_EENS_8epilogue10collective6detail29Sm90TmaWarpSpecializedAdapterINS1H_15DefaultEpilogueISJ_SK_SK_NS1G_6thread17LinearCombinationISJ_Li1EffLNS1L_9ScaleType4KindE0ELNS_15FloatRoundStyleE2ESJ_EENS1_15EpilogueDefaultEEEEEvvEEEEvNT_6ParamsE --------------------------
	.section	.nv.info._ZN7cutlass13device_kernelINS_4gemm6kernel13GemmUniversalIN4cute5tupleIJiiiiEEENS1_10collective13CollectiveMmaINS1_34MainloopSm90TmaGmmaWarpSpecializedILi3ENS5_IJNS4_1CILi1EEESB_SB_EEENS1_35KernelTmaWarpSpecializedCooperativeEEENS5_IJNSA_ILi256EEENSA_ILi64EEENSA_ILi128EEEEEENS_6half_tENS5_IJlSB_lEEESJ_SK_NS4_8TiledMMAINS4_8MMA_AtomIJNS4_4SM904GMMA25MMA_64x64x16_F32F16F16_SSILNSO_5MajorE0ELSQ_0ELNSO_7ScaleInE1ELSR_1EEEEEENS4_6LayoutINS5_IJNSA_ILi2EEESB_SB_EEENS5_IJSB_NSA_ILi0EEESX_EEEEENS5_IJNS4_10UnderscoreES10_S10_EEEEENS4_13SM90_TMA_LOADENS4_14ComposedLayoutINS4_7SwizzleILi3ELi4ELi3EEENS4_18smem_ptr_flag_bitsILi16EEENSU_INS5_IJNSA_ILi8EEESG_EEENS5_IJSG_SB_EEEEEEEvNS4_8identityES13_S1D_vS1E_EENS_8epilogue10collective6detail29Sm90TmaWarpSpecializedAdapterINS1H_15DefaultEpilogueISJ_SK_SK_NS1G_6thread17LinearCombinationISJ_Li1EffLNS1L_9ScaleType4KindE0ELNS_15FloatRoundStyleE2ESJ_EENS1_15EpilogueDefaultEEEEEvvEEEEvNT_6ParamsE,"",@"SHT_CUDA_INFO"
	.sectionflags	@""
	.align	4


	//----- nvinfo : EIATTR_CUDA_API_VERSION
	.align		4
        /*0000*/ 	.byte	0x04, 0x37
        /*0002*/ 	.short	(.L_21 - .L_20)
.L_20:
        /*0004*/ 	.word	0x00000082


	//----- nvinfo : EIATTR_KPARAM_INFO
	.align		4
.L_21:
        /*0008*/ 	.byte	0x04, 0x17
        /*000a*/ 	.short	(.L_23 - .L_22)
.L_22:
        /*000c*/ 	.word	0x00000000
        /*0010*/ 	.short	0x0000
        /*0012*/ 	.short	0x0070
        /*0014*/ 	.byte	0x00, 0xf0, 0x01, 0x10


	//----- nvinfo : EIATTR_SPARSE_MMA_MASK
	.align		4
.L_23:
        /*0018*/ 	.byte	0x03, 0x50
        /*001a*/ 	.short	0x0000


	//----- nvinfo : EIATTR_MAXREG_COUNT
	.align		4
        /*001c*/ 	.byte	0x03, 0x1b
        /*001e*/ 	.short	0x00a8


	//----- nvinfo : EIATTR_NUM_BARRIERS
	.align		4
        /*0020*/ 	.byte	0x02, 0x4c
        /*0022*/ 	.byte	0x01
	.zero		1


	//----- nvinfo : EIATTR_EXTERNS
	.align		4
        /*0024*/ 	.byte	0x04, 0x0f
        /*0026*/ 	.short	(.L_25 - .L_24)


	//   ....[0]....
	.align		4
.L_24:
        /*0028*/ 	.word	index@(__assertfail)


	//----- nvinfo : EIATTR_MERCURY_ISA_VERSION
	.align		4
.L_25:
        /*002c*/ 	.byte	0x03, 0x5f
        /*002e*/ 	.short	0x0101


	//----- nvinfo : EIATTR_INT_WARP_WIDE_INSTR_OFFSETS
	.align		4
        /*0030*/ 	.byte	0x04, 0x31
        /*0032*/ 	.short	(.L_27 - .L_26)


	//   ....[0]....
.L_26:
        /*0034*/ 	.word	0x00000360


	//   ....[1]....
        /*0038*/ 	.word	0x00000370


	//   ....[2]....
        /*003c*/ 	.word	0x000004b0


	//----- nvinfo : EIATTR_COOP_GROUP_MASK_REGIDS
	.align		4
.L_27:
        /*0040*/ 	.byte	0x04, 0x29
        /*0042*/ 	.short	(.L_29 - .L_28)


	//   ....[0]....
.L_28:
        /*0044*/ 	.word	0xffffffff


	//   ....[1]....
        /*0048*/ 	.word	0xffffffff


	//   ....[2]....
        /*004c*/ 	.word	0xffffffff


	//   ....[3]....
        /*0050*/ 	.word	0xffffffff


	//   ....[4]....
        /*0054*/ 	.word	0xffffffff


	//----- nvinfo : EIATTR_COOP_GROUP_INSTR_OFFSETS
	.align		4
.L_29:
        /*0058*/ 	.byte	0x04, 0x28
        /*005a*/ 	.short	(.L_31 - .L_30)


	//   ....[0]....
.L_30:
        /*005c*/ 	.word	0x00000060


	//   ....[1]....
        /*0060*/ 	.word	0x00000070


	//   ....[2]....
        /*0064*/ 	.word	0x00000130


	//   ....[3]....
        /*0068*/ 	.word	0x000002a0


	//   ....[4]....
        /*006c*/ 	.word	0x000011e0


	//----- nvinfo : EIATTR_REG_RECONFIG
	.align		4
.L_31:
        /*0070*/ 	.byte	0x01, 0x54
	.zero		2


	//----- nvinfo : EIATTR_SYSCALL_OFFSETS
	.align		4
        /*0074*/ 	.byte	0x04, 0x46
        /*0076*/ 	.short	(.L_33 - .L_32)


	//   ....[0]....
.L_32:
        /*0078*/ 	.word	0x000013d0


	//----- nvinfo : EIATTR_MBARRIER_INSTR_OFFSETS
	.align		4
.L_33:
        /*007c*/ 	.byte	0x04, 0x39
        /*007e*/ 	.short	(.L_35 - .L_34)


	//   ....[0]....
.L_34:
        /*0080*/ 	.word	0x00000230
        /*0084*/ 	.word	0x000000ff
        /*0088*/ 	.word	0x00000000
        /*008c*/ 	.short	0x0100
        /*008e*/ 	.byte	0x08
	.zero		1


	//   ....[1]....
        /*0090*/ 	.word	0x00000240
        /*0094*/ 	.word	0x000000ff
        /*0098*/ 	.word	0x00000018
        /*009c*/ 	.short	0x0100
        /*009e*/ 	.byte	0x08
	.zero		1


	//   ....[2]....
        /*00a0*/ 	.word	0x00000250
        /*00a4*/ 	.word	0x000000ff
        /*00a8*/ 	.word	0x00000008
        /*00ac*/ 	.short	0x0100
        /*00ae*/ 	.byte	0x08
	.zero		1


	//   ....[3]....
        /*00b0*/ 	.word	0x00000260
        /*00b4*/ 	.word	0x000000ff
        /*00b8*/ 	.word	0x00000020
        /*00bc*/ 	.short	0x0100
        /*00be*/ 	.byte	0x08
	.zero		1


	//   ....[4]....
        /*00c0*/ 	.word	0x00000270
        /*00c4*/ 	.word	0x000000ff
        /*00c8*/ 	.word	0x00000010
        /*00cc*/ 	.short	0x0100
        /*00ce*/ 	.byte	0x08
	.zero		1


	//   ....[5]....
        /*00d0*/ 	.word	0x00000280
        /*00d4*/ 	.word	0x000000ff
        /*00d8*/ 	.word	0x00000028
        /*00dc*/ 	.short	0x0100
        /*00de*/ 	.byte	0x08
	.zero		1


	//   ....[6]....
        /*00e0*/ 	.word	0x00000530
        /*00e4*/ 	.word	0x000000ff
        /*00e8*/ 	.word	0x00000040
        /*00ec*/ 	.short	0x0100
        /*00ee*/ 	.byte	0x08
	.zero		1


	//   ....[7]....
        /*00f0*/ 	.word	0x000005b0
        /*00f4*/ 	.word	0x000000ff
        /*00f8*/ 	.word	0x00000048
        /*00fc*/ 	.short	0x0100
        /*00fe*/ 	.byte	0x08
	.zero		1


	//   ....[8]....
        /*0100*/ 	.word	0x00001450
        /*0104*/ 	.word	0x00000003
        /*0108*/ 	.word	0x00000000
        /*010c*/ 	.short	0x010a
        /*010e*/ 	.byte	0x3f
	.zero		1


	//   ....[9]....
        /*0110*/ 	.word	0x000014b0
        /*0114*/ 	.word	0x00000003
        /*0118*/ 	.word	0x00000000
        /*011c*/ 	.short	0x010a
        /*011e*/ 	.byte	0x3f
	.zero		1


	//   ....[10]....
        /*0120*/ 	.word	0x00001ce0
        /*0124*/ 	.word	0x000000ff
        /*0128*/ 	.word	0x00000000
        /*012c*/ 	.short	0x010a
        /*012e*/ 	.byte	0x04
	.zero		1


	//   ....[11]....
        /*0130*/ 	.word	0x00001d20
        /*0134*/ 	.word	0x000000ff
        /*0138*/ 	.word	0x00000000
        /*013c*/ 	.short	0x010a
        /*013e*/ 	.byte	0x04
	.zero		1


	//   ....[12]....
        /*0140*/ 	.word	0x00002440
        /*0144*/ 	.word	0x000000ff
        /*0148*/ 	.word	0x00000000
        /*014c*/ 	.short	0x0101
        /*014e*/ 	.byte	0x0a
	.zero		1


	//   ....[13]....
        /*0150*/ 	.word	0x00002620
        /*0154*/ 	.word	0x000000ff
        /*0158*/ 	.word	0x00000000
        /*015c*/ 	.short	0x0101
        /*015e*/ 	.byte	0x06
	.zero		1


	//   ....[14]....
        /*0160*/ 	.word	0x00008370
        /*0164*/ 	.word	0x0000000e
        /*0168*/ 	.word	0x00000018
        /*016c*/ 	.short	0x010a
        /*016e*/ 	.byte	0x3f
	.zero		1


	//   ....[15]....
        /*0170*/ 	.word	0x000087c0
        /*0174*/ 	.word	0x00000006
        /*0178*/ 	.word	0x00000048
        /*017c*/ 	.short	0x0101
        /*017e*/ 	.byte	0x3f
	.zero		1


	//   ....[16]....
        /*0180*/ 	.word	0x00008ee0
        /*0184*/ 	.word	0x00000007
        /*0188*/ 	.word	0x00000000
        /*018c*/ 	.short	0x010a
        /*018e*/ 	.byte	0x3f
	.zero		1


	//   ....[17]....
        /*0190*/ 	.word	0x00008f60
        /*0194*/ 	.word	0x00000009
        /*0198*/ 	.word	0x00000000
        /*019c*/ 	.short	0x010a
        /*019e*/ 	.byte	0x3f
	.zero		1


	//   ....[18]....
        /*01a0*/ 	.word	0x00008ff0
        /*01a4*/ 	.word	0x00000003
        /*01a8*/ 	.word	0x00000000
        /*01ac*/ 	.short	0x010a
        /*01ae*/ 	.byte	0x3f
	.zero		1


	//   ....[19]....
        /*01b0*/ 	.word	0x00009050
        /*01b4*/ 	.word	0x00000003
        /*01b8*/ 	.word	0x00000000
        /*01bc*/ 	.short	0x010a
        /*01be*/ 	.byte	0x3f
	.zero		1


	//   ....[20]....
        /*01c0*/ 	.word	0x000090b0
        /*01c4*/ 	.word	0x00000004
        /*01c8*/ 	.word	0x00000000
        /*01cc*/ 	.short	0x010a
        /*01ce*/ 	.byte	0x3f
	.zero		1


	//   ....[21]....
        /*01d0*/ 	.word	0x00009180
        /*01d4*/ 	.word	0x0000000e
        /*01d8*/ 	.word	0x00000018
        /*01dc*/ 	.short	0x010a
        /*01de*/ 	.byte	0x3f
	.zero		1


	//   ....[22]....
        /*01e0*/ 	.word	0x00009250
        /*01e4*/ 	.word	0x00000007
        /*01e8*/ 	.word	0x00000000
        /*01ec*/ 	.short	0x010a
        /*01ee*/ 	.byte	0x3f
	.zero		1


	//   ....[23]....
        /*01f0*/ 	.word	0x000092a0
        /*01f4*/ 	.word	0x00000009
        /*01f8*/ 	.word	0x00000000
        /*01fc*/ 	.short	0x010a
        /*01fe*/ 	.byte	0x3f
	.zero		1


	//----- nvinfo : EIATTR_NUM_MBARRIERS
	.align		4
.L_35:
        /*0200*/ 	.byte	0x03, 0x38
        /*0202*/ 	.short	0x0008


	//----- nvinfo : EIATTR_EXIT_INSTR_OFFSETS
	.align		4
        /*0204*/ 	.byte	0x04, 0x1c
        /*0206*/ 	.short	(.L_37 - .L_36)


	//   ....[0]....
.L_36:
        /*0208*/ 	.word	0x00000650


	//   ....[1]....
        /*020c*/ 	.word	0x00000f20


	//   ....[2]....
        /*0210*/ 	.word	0x00007a50


	//   ....[3]....
        /*0214*/ 	.word	0x00008080


	//   ....[4]....
        /*0218*/ 	.word	0x00009040


	//----- nvinfo : EIATTR_MAX_THREADS
	.align		4
.L_37:
        /*021c*/ 	.byte	0x04, 0x05
        /*021e*/ 	.short	(.L_39 - .L_38)
.L_38:
        /*0220*/ 	.word	0x00000180
        /*0224*/ 	.word	0x00000001
        /*0228*/ 	.word	0x00000001


	//----- nvinfo : EIATTR_CRS_STACK_SIZE
	.align		4
.L_39:
        /*022c*/ 	.byte	0x04, 0x1e
        /*022e*/ 	.short	(.L_41 - .L_40)
.L_40:
        /*0230*/ 	.word	0x00000000


	//----- nvinfo : EIATTR_CBANK_PARAM_SIZE
	.align		4
.L_41:
        /*0234*/ 	.byte	0x03, 0x19
        /*0236*/ 	.short	0x0470


	//----- nvinfo : EIATTR_PARAM_CBANK
	.align		4
        /*0238*/ 	.byte	0x04, 0x0a
        /*023a*/ 	.short	(.L_43 - .L_42)
	.align		4
.L_42:
        /*023c*/ 	.word	index@(.nv.constant0._ZN7cutlass13device_kernelINS_4gemm6kernel13GemmUniversalIN4cute5tupleIJiiiiEEENS1_10collective13CollectiveMmaINS1_34MainloopSm90TmaGmmaWarpSpecializedILi3ENS5_IJNS4_1CILi1EEESB_SB_EEENS1_35KernelTmaWarpSpecializedCooperativeEEENS5_IJNSA_ILi256EEENSA_ILi64EEENSA_ILi128EEEEEENS_6half_tENS5_IJlSB_lEEESJ_SK_NS4_8TiledMMAINS4_8MMA_AtomIJNS4_4SM904GMMA25MMA_64x64x16_F32F16F16_SSILNSO_5MajorE0ELSQ_0ELNSO_7ScaleInE1ELSR_1EEEEEENS4_6LayoutINS5_IJNSA_ILi2EEESB_SB_EEENS5_IJSB_NSA_ILi0EEESX_EEEEENS5_IJNS4_10UnderscoreES10_S10_EEEEENS4_13SM90_TMA_LOADENS4_14ComposedLayoutINS4_7SwizzleILi3ELi4ELi3EEENS4_18smem_ptr_flag_bitsILi16EEENSU_INS5_IJNSA_ILi8EEESG_EEENS5_IJSG_SB_EEEEEEEvNS4_8identityES13_S1D_vS1E_EENS_8epilogue10collective6detail29Sm90TmaWarpSpecializedAdapterINS1H_15DefaultEpilogueISJ_SK_SK_NS1G_6thread17LinearCombinationISJ_Li1EffLNS1L_9ScaleType4KindE0ELNS_15FloatRoundStyleE2ESJ_EENS1_15EpilogueDefaultEEEEEvvEEEEvNT_6ParamsE)
        /*0240*/ 	.short	0x0210
        /*0242*/ 	.short	0x0470


	//----- nvinfo : EIATTR_SW_WAR
	.align		4
.L_43:
        /*0244*/ 	.byte	0x04, 0x36
        /*0246*/ 	.short	(.L_45 - .L_44)
.L_44:
        /*0248*/ 	.word	0x00000008
.L_45:


//--------------------- .nv.callgraph             --------------------------
	.section	.nv.callgraph,"",@"SHT_CUDA_CALLGRAPH"
	.align	4
	.sectionentsize	8
	.align		4
        /*0000*/ 	.word	0x00000000
	.align		4
        /*0004*/ 	.word	0xffffffff
	.align		4
        /*0008*/ 	.word	index@(_ZN7cutlass13device_kernelINS_4gemm6kernel13GemmUniversalIN4cute5tupleIJiiiiEEENS1_10collective13CollectiveMmaINS1_34MainloopSm90TmaGmmaWarpSpecializedILi3ENS5_IJNS4_1CILi1EEESB_SB_EEENS1_35KernelTmaWarpSpecializedCooperativeEEENS5_IJNSA_ILi256EEENSA_ILi64EEENSA_ILi128EEEEEENS_6half_tENS5_IJlSB_lEEESJ_SK_NS4_8TiledMMAINS4_8MMA_AtomIJNS4_4SM904GMMA25MMA_64x64x16_F32F16F16_SSILNSO_5MajorE0ELSQ_0ELNSO_7ScaleInE1ELSR_1EEEEEENS4_6LayoutINS5_IJNSA_ILi2EEESB_SB_EEENS5_IJSB_NSA_ILi0EEESX_EEEEENS5_IJNS4_10UnderscoreES10_S10_EEEEENS4_13SM90_TMA_LOADENS4_14ComposedLayoutINS4_7SwizzleILi3ELi4ELi3EEENS4_18smem_ptr_flag_bitsILi16EEENSU_INS5_IJNSA_ILi8EEESG_EEENS5_IJSG_SB_EEEEEEEvNS4_8identityES13_S1D_vS1E_EENS_8epilogue10collective6detail29Sm90TmaWarpSpecializedAdapterINS1H_15DefaultEpilogueISJ_SK_SK_NS1G_6thread17LinearCombinationISJ_Li1EffLNS1L_9ScaleType4KindE0ELNS_15FloatRoundStyleE2ESJ_EENS1_15EpilogueDefaultEEEEEvvEEEEvNT_6ParamsE)
	.align		4
        /*000c*/ 	.word	index@(__assertfail)
	.align		4
        /*0010*/ 	.word	0x00000000
	.align		4
        /*0014*/ 	.word	0xfffffffe
	.align		4
        /*0018*/ 	.word	0x00000000
	.align		4
        /*001c*/ 	.word	0xfffffffd
	.align		4
        /*0020*/ 	.word	0x00000000
	.align		4
        /*0024*/ 	.word	0xfffffffc


//--------------------- .nv.constant4             --------------------------
	.section	.nv.constant4,"a",@progbits
	.align	8
	.align		8
.nv.constant4:
        /*0000*/ 	.dword	__assertfail
	.align		8
        /*0008*/ 	.dword	__unnamed_1
	.align		8
        /*0010*/ 	.dword	_ZN39_INTERNAL_8d3c18e4_4_k_cu_57e0a50c_28784cuda3std3__45__cpo5beginE
	.align		8
        /*0018*/ 	.dword	_ZN39_INTERNAL_8d3c18e4_4_k_cu_57e0a50c_28784cuda3std3__45__cpo3endE
	.align		8
        /*0020*/ 	.dword	_ZN39_INTERNAL_8d3c18e4_4_k_cu_57e0a50c_28784cuda3std3__45__cpo6cbeginE
	.align		8
        /*0028*/ 	.dword	_ZN39_INTERNAL_8d3c18e4_4_k_cu_57e0a50c_28784cuda3std3__45__cpo4cendE
	.align		8
        /*0030*/ 	.dword	_ZN39_INTERNAL_8d3c18e4_4_k_cu_57e0a50c_28784cuda3std3__441_GLOBAL__N__8d3c18e4_4_k_cu_57e0a50c_28786ignoreE
	.align		8
        /*0038*/ 	.dword	_ZN39_INTERNAL_8d3c18e4_4_k_cu_57e0a50c_28784cuda3std3__419piecewise_constructE
	.align		8
        /*0040*/ 	.dword	_ZN39_INTERNAL_8d3c18e4_4_k_cu_57e0a50c_28784cuda3std3__48in_placeE
	.align		8
        /*0048*/ 	.dword	_ZN39_INTERNAL_8d3c18e4_4_k_cu_57e0a50c_28784cuda3std6ranges3__45__cpo4swapE
	.align		8
        /*0050*/ 	.dword	_ZN39_INTERNAL_8d3c18e4_4_k_cu_57e0a50c_28784cuda3std6ranges3__45__cpo9iter_moveE
	.align		8
        /*0058*/ 	.dword	_ZN39_INTERNAL_8d3c18e4_4_k_cu_57e0a50c_28784cute7productE
	.align		8
        /*0060*/ 	.dword	_ZN39_INTERNAL_8d3c18e4_4_k_cu_57e0a50c_28784cute1_E
	.align		8
        /*0068*/ 	.dword	$str$22
	.align		8
        /*0070*/ 	.dword	$str$23


//--------------------- .text._ZN7cutlass13device_kernelINS_4gemm6kernel13GemmUniversalIN4cute5tupleIJiiiiEEENS1_10collective13CollectiveMmaINS1_34MainloopSm90TmaGmmaWarpSpecializedILi3ENS5_IJNS4_1CILi1EEESB_SB_EEENS1_35KernelTmaWarpSpecializedCooperativeEEENS5_IJNSA_ILi256EEENSA_ILi64EEENSA_ILi128EEEEEENS_6half_tENS5_IJlSB_lEEESJ_SK_NS4_8TiledMMAINS4_8MMA_AtomIJNS4_4SM904GMMA25MMA_64x64x16_F32F16F16_SSILNSO_5MajorE0ELSQ_0ELNSO_7ScaleInE1ELSR_1EEEEEENS4_6LayoutINS5_IJNSA_ILi2EEESB_SB_EEENS5_IJSB_NSA_ILi0EEESX_EEEEENS5_IJNS4_10UnderscoreES10_S10_EEEEENS4_13SM90_TMA_LOADENS4_14ComposedLayoutINS4_7SwizzleILi3ELi4ELi3EEENS4_18smem_ptr_flag_bitsILi16EEENSU_INS5_IJNSA_ILi8EEESG_EEENS5_IJSG_SB_EEEEEEEvNS4_8identityES13_S1D_vS1E_EENS_8epilogue10collective6detail29Sm90TmaWarpSpecializedAdapterINS1H_15DefaultEpilogueISJ_SK_SK_NS1G_6thread17LinearCombinationISJ_Li1EffLNS1L_9ScaleType4KindE0ELNS_15FloatRoundStyleE2ESJ_EENS1_15EpilogueDefaultEEEEEvvEEEEvNT_6ParamsE --------------------------
	.section	.text._ZN7cutlass13device_kernelINS_4gemm6kernel13GemmUniversalIN4cute5tupleIJiiiiEEENS1_10collective13CollectiveMmaINS1_34MainloopSm90TmaGmmaWarpSpecializedILi3ENS5_IJNS4_1CILi1EEESB_SB_EEENS1_35KernelTmaWarpSpecializedCooperativeEEENS5_IJNSA_ILi256EEENSA_ILi64EEENSA_ILi128EEEEEENS_6half_tENS5_IJlSB_lEEESJ_SK_NS4_8TiledMMAINS4_8MMA_AtomIJNS4_4SM904GMMA25MMA_64x64x16_F32F16F16_SSILNSO_5MajorE0ELSQ_0ELNSO_7ScaleInE1ELSR_1EEEEEENS4_6LayoutINS5_IJNSA_ILi2EEESB_SB_EEENS5_IJSB_NSA_ILi0EEESX_EEEEENS5_IJNS4_10UnderscoreES10_S10_EEEEENS4_13SM90_TMA_LOADENS4_14ComposedLayoutINS4_7SwizzleILi3ELi4ELi3EEENS4_18smem_ptr_flag_bitsILi16EEENSU_INS5_IJNSA_ILi8EEESG_EEENS5_IJSG_SB_EEEEEEEvNS4_8identityES13_S1D_vS1E_EENS_8epilogue10collective6detail29Sm90TmaWarpSpecializedAdapterINS1H_15DefaultEpilogueISJ_SK_SK_NS1G_6thread17LinearCombinationISJ_Li1EffLNS1L_9ScaleType4KindE0ELNS_15FloatRoundStyleE2ESJ_EENS1_15EpilogueDefaultEEEEEvvEEEEvNT_6ParamsE,"ax",@progbits
	.align	128
.text._ZN7cutlass13device_kernelINS_4gemm6kernel13GemmUniversalIN4cute5tupleIJiiiiEEENS1_10collective13CollectiveMmaINS1_34MainloopSm90TmaGmmaWarpSpecializedILi3ENS5_IJNS4_1CILi1EEESB_SB_EEENS1_35KernelTmaWarpSpecializedCooperativeEEENS5_IJNSA_ILi256EEENSA_ILi64EEENSA_ILi128EEEEEENS_6half_tENS5_IJlSB_lEEESJ_SK_NS4_8TiledMMAINS4_8MMA_AtomIJNS4_4SM904GMMA25MMA_64x64x16_F32F16F16_SSILNSO_5MajorE0ELSQ_0ELNSO_7ScaleInE1ELSR_1EEEEEENS4_6LayoutINS5_IJNSA_ILi2EEESB_SB_EEENS5_IJSB_NSA_ILi0EEESX_EEEEENS5_IJNS4_10UnderscoreES10_S10_EEEEENS4_13SM90_TMA_LOADENS4_14ComposedLayoutINS4_7SwizzleILi3ELi4ELi3EEENS4_18smem_ptr_flag_bitsILi16EEENSU_INS5_IJNSA_ILi8EEESG_EEENS5_IJSG_SB_EEEEEEEvNS4_8identityES13_S1D_vS1E_EENS_8epilogue10collective6detail29Sm90TmaWarpSpecializedAdapterINS1H_15DefaultEpilogueISJ_SK_SK_NS1G_6thread17LinearCombinationISJ_Li1EffLNS1L_9ScaleType4KindE0ELNS_15FloatRoundStyleE2ESJ_EENS1_15EpilogueDefaultEEEEEvvEEEEvNT_6ParamsE:
        .type           _ZN7cutlass13device_kernelINS_4gemm6kernel13GemmUniversalIN4cute5tupleIJiiiiEEENS1_10collective13CollectiveMmaINS1_34MainloopSm90TmaGmmaWarpSpecializedILi3ENS5_IJNS4_1CILi1EEESB_SB_EEENS1_35KernelTmaWarpSpecializedCooperativeEEENS5_IJNSA_ILi256EEENSA_ILi64EEENSA_ILi128EEEEEENS_6half_tENS5_IJlSB_lEEESJ_SK_NS4_8TiledMMAINS4_8MMA_AtomIJNS4_4SM904GMMA25MMA_64x64x16_F32F16F16_SSILNSO_5MajorE0ELSQ_0ELNSO_7ScaleInE1ELSR_1EEEEEENS4_6LayoutINS5_IJNSA_ILi2EEESB_SB_EEENS5_IJSB_NSA_ILi0EEESX_EEEEENS5_IJNS4_10UnderscoreES10_S10_EEEEENS4_13SM90_TMA_LOADENS4_14ComposedLayoutINS4_7SwizzleILi3ELi4ELi3EEENS4_18smem_ptr_flag_bitsILi16EEENSU_INS5_IJNSA_ILi8EEESG_EEENS5_IJSG_SB_EEEEEEEvNS4_8identityES13_S1D_vS1E_EENS_8epilogue10collective6detail29Sm90TmaWarpSpecializedAdapterINS1H_15DefaultEpilogueISJ_SK_SK_NS1G_6thread17LinearCombinationISJ_Li1EffLNS1L_9ScaleType4KindE0ELNS_15FloatRoundStyleE2ESJ_EENS1_15EpilogueDefaultEEEEEvvEEEEvNT_6ParamsE,@function
        .size           _ZN7cutlass13device_kernelINS_4gemm6kernel13GemmUniversalIN4cute5tupleIJiiiiEEENS1_10collective13CollectiveMmaINS1_34MainloopSm90TmaGmmaWarpSpecializedILi3ENS5_IJNS4_1CILi1EEESB_SB_EEENS1_35KernelTmaWarpSpecializedCooperativeEEENS5_IJNSA_ILi256EEENSA_ILi64EEENSA_ILi128EEEEEENS_6half_tENS5_IJlSB_lEEESJ_SK_NS4_8TiledMMAINS4_8MMA_AtomIJNS4_4SM904GMMA25MMA_64x64x16_F32F16F16_SSILNSO_5MajorE0ELSQ_0ELNSO_7ScaleInE1ELSR_1EEEEEENS4_6LayoutINS5_IJNSA_ILi2EEESB_SB_EEENS5_IJSB_NSA_ILi0EEESX_EEEEENS5_IJNS4_10UnderscoreES10_S10_EEEEENS4_13SM90_TMA_LOADENS4_14ComposedLayoutINS4_7SwizzleILi3ELi4ELi3EEENS4_18smem_ptr_flag_bitsILi16EEENSU_INS5_IJNSA_ILi8EEESG_EEENS5_IJSG_SB_EEEEEEEvNS4_8identityES13_S1D_vS1E_EENS_8epilogue10collective6detail29Sm90TmaWarpSpecializedAdapterINS1H_15DefaultEpilogueISJ_SK_SK_NS1G_6thread17LinearCombinationISJ_Li1EffLNS1L_9ScaleType4KindE0ELNS_15FloatRoundStyleE2ESJ_EENS1_15EpilogueDefaultEEEEEvvEEEEvNT_6ParamsE,(.L_x_190 - _ZN7cutlass13device_kernelINS_4gemm6kernel13GemmUniversalIN4cute5tupleIJiiiiEEENS1_10collective13CollectiveMmaINS1_34MainloopSm90TmaGmmaWarpSpecializedILi3ENS5_IJNS4_1CILi1EEESB_SB_EEENS1_35KernelTmaWarpSpecializedCooperativeEEENS5_IJNSA_ILi256EEENSA_ILi64EEENSA_ILi128EEEEEENS_6half_tENS5_IJlSB_lEEESJ_SK_NS4_8TiledMMAINS4_8MMA_AtomIJNS4_4SM904GMMA25MMA_64x64x16_F32F16F16_SSILNSO_5MajorE0ELSQ_0ELNSO_7ScaleInE1ELSR_1EEEEEENS4_6LayoutINS5_IJNSA_ILi2EEESB_SB_EEENS5_IJSB_NSA_ILi0EEESX_EEEEENS5_IJNS4_10UnderscoreES10_S10_EEEEENS4_13SM90_TMA_LOADENS4_14ComposedLayoutINS4_7SwizzleILi3ELi4ELi3EEENS4_18smem_ptr_flag_bitsILi16EEENSU_INS5_IJNSA_ILi8EEESG_EEENS5_IJSG_SB_EEEEEEEvNS4_8identityES13_S1D_vS1E_EENS_8epilogue10collective6detail29Sm90TmaWarpSpecializedAdapterINS1H_15DefaultEpilogueISJ_SK_SK_NS1G_6thread17LinearCombinationISJ_Li1EffLNS1L_9ScaleType4KindE0ELNS_15FloatRoundStyleE2ESJ_EENS1_15EpilogueDefaultEEEEEvvEEEEvNT_6ParamsE)
        .other          _ZN7cutlass13device_kernelINS_4gemm6kernel13GemmUniversalIN4cute5tupleIJiiiiEEENS1_10collective13CollectiveMmaINS1_34MainloopSm90TmaGmmaWarpSpecializedILi3ENS5_IJNS4_1CILi1EEESB_SB_EEENS1_35KernelTmaWarpSpecializedCooperativeEEENS5_IJNSA_ILi256EEENSA_ILi64EEENSA_ILi128EEEEEENS_6half_tENS5_IJlSB_lEEESJ_SK_NS4_8TiledMMAINS4_8MMA_AtomIJNS4_4SM904GMMA25MMA_64x64x16_F32F16F16_SSILNSO_5MajorE0ELSQ_0ELNSO_7ScaleInE1ELSR_1EEEEEENS4_6LayoutINS5_IJNSA_ILi2EEESB_SB_EEENS5_IJSB_NSA_ILi0EEESX_EEEEENS5_IJNS4_10UnderscoreES10_S10_EEEEENS4_13SM90_TMA_LOADENS4_14ComposedLayoutINS4_7SwizzleILi3ELi4ELi3EEENS4_18smem_ptr_flag_bitsILi16EEENSU_INS5_IJNSA_ILi8EEESG_EEENS5_IJSG_SB_EEEEEEEvNS4_8identityES13_S1D_vS1E_EENS_8epilogue10collective6detail29Sm90TmaWarpSpecializedAdapterINS1H_15DefaultEpilogueISJ_SK_SK_NS1G_6thread17LinearCombinationISJ_Li1EffLNS1L_9ScaleType4KindE0ELNS_15FloatRoundStyleE2ESJ_EENS1_15EpilogueDefaultEEEEEvvEEEEvNT_6ParamsE,@"STO_CUDA_ENTRY STV_DEFAULT"
_ZN7cutlass13device_kernelINS_4gemm6kernel13GemmUniversalIN4cute5tupleIJiiiiEEENS1_10collective13CollectiveMmaINS1_34MainloopSm90TmaGmmaWarpSpecializedILi3ENS5_IJNS4_1CILi1EEESB_SB_EEENS1_35KernelTmaWarpSpecializedCooperativeEEENS5_IJNSA_ILi256EEENSA_ILi64EEENSA_ILi128EEEEEENS_6half_tENS5_IJlSB_lEEESJ_SK_NS4_8TiledMMAINS4_8MMA_AtomIJNS4_4SM904GMMA25MMA_64x64x16_F32F16F16_SSILNSO_5MajorE0ELSQ_0ELNSO_7ScaleInE1ELSR_1EEEEEENS4_6LayoutINS5_IJNSA_ILi2EEESB_SB_EEENS5_IJSB_NSA_ILi0EEESX_EEEEENS5_IJNS4_10UnderscoreES10_S10_EEEEENS4_13SM90_TMA_LOADENS4_14ComposedLayoutINS4_7SwizzleILi3ELi4ELi3EEENS4_18smem_ptr_flag_bitsILi16EEENSU_INS5_IJNSA_ILi8EEESG_EEENS5_IJSG_SB_EEEEEEEvNS4_8identityES13_S1D_vS1E_EENS_8epilogue10collective6detail29Sm90TmaWarpSpecializedAdapterINS1H_15DefaultEpilogueISJ_SK_SK_NS1G_6thread17LinearCombinationISJ_Li1EffLNS1L_9ScaleType4KindE0ELNS_15FloatRoundStyleE2ESJ_EENS1_15EpilogueDefaultEEEEEvvEEEEvNT_6ParamsE:
[----:B------:R-:W0:Y:S01]  /*0000*/  LDC R1, c[0x0][0x28] ;  /* 0x00000a00ff017b82 */ /* 0x000e220000000800 */
[----:B------:R-:W1:Y:S01]  /*0010*/  S2R R3, SR_TID.X ;  /* 0x0000000000037919 */ /* 0x000e620000002100 */
[----:B------:R-:W-:Y:S01]  /*0020*/  ELECT P0, URZ, PT ;  /* 0x00000000003f782f */ /* 0x000fe20003800000 */
[----:B------:R-:W-:Y:S01]  /*0030*/  BSSY B0, `(.L_x_0) ;  /* 0x000000f000007945 */ /* 0x000fe20003800000 */
[--C-:B-1----:R-:W-:Y:S02]  /*0040*/  SHF.R.U32.HI R0, RZ, 0x5, R3.reuse ;  /* 0x00000005ff007819 */ /* 0x102fe40000011603 */
[----:B------:R-:W-:-:S03]  /*0050*/  SHF.R.U32.HI R14, RZ, 0x7, R3 ;  /* 0x00000007ff0e7819 */ /* 0x000fc60000011603 */
[----:B------:R-:W1:Y:S04]  /*0060*/  SHFL.IDX PT, R4, R0, RZ, 0x1f ;  /* 0x00001fff00047589 */ /* 0x000e6800000e0000 */
[----:B------:R2:W3:Y:S01]  /*0070*/  SHFL.IDX PT, R10, R14, RZ, 0x1f ;  /* 0x00001fff0e0a7589 */ /* 0x0004e200000e0000 */
[----:B-1----:R-:W-:-:S13]  /*0080*/  ISETP.NE.OR P0, PT, R4, RZ, !P0 ;  /* 0x000000ff0400720c */ /* 0x002fda0004705670 */
[----:B0-23--:R-:W-:Y:S05]  /*0090*/  @P0 BRA `(.L_x_1) ;  /* 0x0000000000200947 */ /* 0x00dfea0003800000 */
[----:B------:R-:W-:Y:S02]  /*00a0*/  ULDC.64 UR4, c[0x0][0x198] ;  /* 0x0000660000047ab9 */ /* 0x000fe40000000a00 */
[----:B------:R-:W-:Y:S02]  /*00b0*/  UIADD3 UR6, UP0, UR4, 0xf0, URZ ;  /* 0x000000f004067890 */ /* 0x000fe4000ff1e03f */
[----:B------:R-:W-:Y:S02]  /*00c0*/  UIADD3 UR4, UP1, UR4, 0x1f0, URZ ;  /* 0x000001f004047890 */ /* 0x000fe4000ff3e03f */
[----:B------:R-:W-:Y:S02]  /*00d0*/  UIADD3.X UR7, URZ, UR5, URZ, UP0, !UPT ;  /* 0x000000053f077290 */ /* 0x000fe400087fe43f */
[----:B------:R-:W-:-:S07]  /*00e0*/  UIADD3.X UR5, URZ, UR5, URZ, UP1, !UPT ;  /* 0x000000053f057290 */ /* 0x000fce0008ffe43f */
[----:B------:R0:W-:Y:S02]  /*00f0*/  UTMACCTL.PF [UR6] ;  /* 0x00000000060079b9 */ /* 0x0001e40008040000 */
[----:B------:R0:W-:Y:S02]  /*0100*/  UTMACCTL.PF [UR4] ;  /* 0x00000000040079b9 */ /* 0x0001e40008040000 */
[----:B0-----:R-:W-:Y:S01]  /*0110*/  NOP ;  /* 0x0000000000007918 */ /* 0x001fe20000000000 */
.L_x_1:
[----:B------:R-:W-:Y:S05]  /*0120*/  BSYNC B0 ;  /* 0x0000000000007941 */ /* 0x000fea0003800000 */
.L_x_0:
[----:B------:R-:W0:Y:S02]  /*0130*/  SHFL.IDX PT, R2, R0, RZ, 0x1f ;  /* 0x00001fff00027589 */ /* 0x000e2400000e0000 */
[----:B0-----:R-:W-:-:S13]  /*0140*/  ISETP.NE.AND P0, PT, R2, RZ, PT ;  /* 0x000000ff0200720c */ /* 0x001fda0003f05270 */
[----:B------:R-:W-:Y:S05]  /*0150*/  @P0 BRA `(.L_x_2) ;  /* 0x0000000000500947 */ /* 0x000fea0003800000 */
[----:B------:R-:W0:Y:S01]  /*0160*/  S2UR UR8, SR_CgaCtaId ;  /* 0x00000000000879c3 */ /* 0x000e220000008800 */
[----:B------:R-:W-:Y:S01]  /*0170*/  UMOV UR4, 0x400 ;  /* 0x0000040000047882 */ /* 0x000fe20000000000 */
[----:B------:R-:W-:Y:S01]  /*0180*/  UMOV UR5, 0x1 ;  /* 0x0000000100057882 */ /* 0x000fe20000000000 */
[----:B------:R-:W-:Y:S01]  /*0190*/  UMOV UR6, 0x100 ;  /* 0x0000010000067882 */ /* 0x000fe20000000000 */
[----:B------:R-:W-:Y:S01]  /*01a0*/  ELECT P0, URZ, PT ;  /* 0x00000000003f782f */ /* 0x000fe20003800000 */
[----:B------:R-:W-:-:S04]  /*01b0*/  UIADD3 UR6, -UR6, 0x100000, URZ ;  /* 0x0010000006067890 */ /* 0x000fc8000fffe13f */
[----:B------:R-:W-:Y:S02]  /*01c0*/  USHF.L.U32 UR7, UR6, 0xb, URZ ;  /* 0x0000000b06077899 */ /* 0x000fe4000800063f */
[----:B------:R-:W-:Y:S02]  /*01d0*/  USHF.L.U32 UR6, UR6, 0x1, URZ ;  /* 0x0000000106067899 */ /* 0x000fe4000800063f */
[----:B0-----:R-:W-:Y:S02]  /*01e0*/  ULEA UR8, UR8, UR4, 0x18 ;  /* 0x0000000408087291 */ /* 0x001fe4000f8ec03f */
[----:B------:R-:W-:-:S04]  /*01f0*/  UIADD3 UR4, -UR5, 0x100000, URZ ;  /* 0x0010000005047890 */ /* 0x000fc8000fffe13f */
[----:B------:R-:W-:Y:S02]  /*0200*/  USHF.L.U32 UR5, UR4, 0xb, URZ ;  /* 0x0000000b04057899 */ /* 0x000fe4000800063f */
[----:B------:R-:W-:Y:S01]  /*0210*/  USHF.L.U32 UR4, UR4, 0x1, URZ ;  /* 0x0000000104047899 */ /* 0x000fe2000800063f */
[----:B------:R-:W0:Y:S11]  /*0220*/  FENCE.VIEW.ASYNC.S ;  /* 0x00000000000073c6 */ /* 0x000e360000000000 */
[----:B0-----:R0:W1:Y:S01]  /*0230*/  SYNCS.EXCH.64 URZ, [UR8], UR4 ;  /* 0x00000004083f75b2 */ /* 0x0010620008000100 */
[----:B------:R0:W2:Y:S01]  /*0240*/  SYNCS.EXCH.64 URZ, [UR8+0x18], UR6 ;  /* 0x00001806083f75b2 */ /* 0x0000a20008000100 */
[----:B------:R0:W3:Y:S01]  /*0250*/  SYNCS.EXCH.64 URZ, [UR8+0x8], UR4 ;  /* 0x00000804083f75b2 */ /* 0x0000e20008000100 */
[----:B------:R0:W4:Y:S01]  /*0260*/  SYNCS.EXCH.64 URZ, [UR8+0x20], UR6 ;  /* 0x00002006083f75b2 */ /* 0x0001220008000100 */
[----:B------:R0:W0:Y:S01]  /*0270*/  SYNCS.EXCH.64 URZ, [UR8+0x10], UR4 ;  /* 0x00001004083f75b2 */ /* 0x0000220008000100 */
[----:B------:R0:W0:Y:S01]  /*0280*/  SYNCS.EXCH.64 URZ, [UR8+0x28], UR6 ;  /* 0x00002806083f75b2 */ /* 0x0000220008000100 */
[----:B------:R-:W-:Y:S01]  /*0290*/  NOP ;  /* 0x0000000000007918 */ /* 0x000fe20000000000 */
.L_x_2:
[----:B------:R-:W5:Y:S01]  /*02a0*/  SHFL.IDX PT, R0, R0, RZ, 0x1f ;  /* 0x00001fff00007589 */ /* 0x000f6200000e0000 */
[----:B------:R-:W1:Y:S01]  /*02b0*/  LDC R2, c[0x0][0x65c] ;  /* 0x00019700ff027b82 */ /* 0x000e620000000800 */
[----:B------:R-:W-:Y:S02]  /*02c0*/  ELECT P0, URZ, PT ;  /* 0x00000000003f782f */ /* 0x000fe40003800000 */
[----:B------:R-:W-:Y:S01]  /*02d0*/  LOP3.LUT R7, R7, 0xfffff7ff, RZ, 0xc0, !PT ;  /* 0xfffff7ff07077812 */ /* 0x000fe200078ec0ff */
[----:B------:R-:W2:Y:S01]  /*02e0*/  S2R R5, SR_CTAID.Y ;  /* 0x0000000000057919 */ /* 0x000ea20000002600 */
[----:B0-----:R-:W-:Y:S01]  /*02f0*/  UMOV UR4, 0x20 ;  /* 0x0000002000047882 */ /* 0x001fe20000000000 */
[----:B------:R-:W-:Y:S01]  /*0300*/  NOP ;  /* 0x0000000000007918 */ /* 0x000fe20000000000 */
[----:B------:R-:W-:Y:S01]  /*0310*/  ISETP.NE.AND P2, PT, R10, RZ, PT ;  /* 0x000000ff0a00720c */ /* 0x000fe20003f45270 */
[----:B------:R-:W0:Y:S01]  /*0320*/  S2R R6, SR_CTAID.X ;  /* 0x0000000000067919 */ /* 0x000e220000002500 */
[----:B------:R-:W-:Y:S01]  /*0330*/  NOP ;  /* 0x0000000000007918 */ /* 0x000fe20000000000 */
[----:B-----5:R-:W-:-:S02]  /*0340*/  ISETP.NE.OR P0, PT, R0, RZ, !P0 ;  /* 0x000000ff0000720c */ /* 0x020fc40004705670 */
[----:B-1----:R-:W-:-:S11]  /*0350*/  ISETP.NE.AND P3, PT, R2, 0x1, PT ;  /* 0x000000010200780c */ /* 0x002fd60003f65270 */
[----:B------:R-:W-:Y:S01]  /*0360*/  VOTEU.ALL UP0, P0 ;  /* 0x00000000003f7886 */ /* 0x000fe20000000000 */
[----:B------:R-:W-:Y:S01]  /*0370*/  VOTEU.ALL UP1, P0 ;  /* 0x00000000003f7886 */ /* 0x000fe20000020000 */
[----:B------:R-:W-:Y:S01]  /*0380*/  @P3 LOP3.LUT R7, R7, 0x800, RZ, 0xfc, !PT ;  /* 0x0000080007073812 */ /* 0x000fe200078efcff */
[----:B------:R-:W0:Y:S01]  /*0390*/  @P3 LDC R17, c[0x0][0x10] ;  /* 0x00000400ff113b82 */ /* 0x000e220000000800 */
[----:B------:R-:W-:Y:S01]  /*03a0*/  SHF.R.S32.HI R7, RZ, 0x1f, R4 ;  /* 0x0000001fff077819 */ /* 0x000fe20000011404 */
[----:B------:R-:W-:Y:S01]  /*03b0*/  @!UP0 UMOV UR6, 0x400 ;  /* 0x0000040000068882 */ /* 0x000fe20000000000 */
[----:B------:R-:W-:-:S04]  /*03c0*/  @!UP0 UIADD3 UR4, -UR4, 0x100000, URZ ;  /* 0x0010000004048890 */ /* 0x000fc8000fffe13f */
[----:B------:R-:W-:Y:S02]  /*03d0*/  @!UP0 USHF.L.U32 UR5, UR4, 0xb, URZ ;  /* 0x0000000b04058899 */ /* 0x000fe4000800063f */
[----:B------:R-:W-:Y:S01]  /*03e0*/  @!UP0 USHF.L.U32 UR4, UR4, 0x1, URZ ;  /* 0x0000000104048899 */ /* 0x000fe2000800063f */
[----:B--2---:R-:W-:Y:S01]  /*03f0*/  @P3 IMAD.MOV.U32 R8, RZ, RZ, R5 ;  /* 0x000000ffff083224 */ /* 0x004fe200078e0005 */
[----:B------:R-:W-:Y:S01]  /*0400*/  LEA.HI R7, R7, R4, RZ, 0x2 ;  /* 0x0000000407077211 */ /* 0x000fe200078f10ff */
[----:B------:R-:W-:Y:S01]  /*0410*/  @P3 IMAD.MOV.U32 R9, RZ, RZ, RZ ;  /* 0x000000ffff093224 */ /* 0x000fe200078e00ff */
[----:B------:R-:W1:Y:S02]  /*0420*/  @!UP0 S2UR UR7, SR_CgaCtaId ;  /* 0x00000000000789c3 */ /* 0x000e640000008800 */
[----:B------:R-:W-:-:S05]  /*0430*/  LOP3.LUT R7, R7, 0xfffffffc, RZ, 0xc0, !PT ;  /* 0xfffffffc07077812 */ /* 0x000fca00078ec0ff */
[----:B------:R-:W-:Y:S01]  /*0440*/  IMAD.IADD R0, R4, 0x1, -R7 ;  /* 0x0000000104007824 */ /* 0x000fe200078e0a07 */
[----:B------:R-:W-:Y:S01]  /*0450*/  LOP3.LUT R4, R3, 0x7f, RZ, 0xc0, !PT ;  /* 0x0000007f03047812 */ /* 0x000fe200078ec0ff */
[----:B------:R-:W2:Y:S01]  /*0460*/  @!P3 LDC R11, c[0x0][0xc] ;  /* 0x00000300ff0bbb82 */ /* 0x000ea20000000800 */
[----:B------:R-:W-:Y:S02]  /*0470*/  IMAD.MOV.U32 R7, RZ, RZ, RZ ;  /* 0x000000ffff077224 */ /* 0x000fe400078e00ff */
[----:B------:R-:W-:Y:S01]  /*0480*/  ISETP.NE.AND P1, PT, R0, 0x3, PT ;  /* 0x000000030000780c */ /* 0x000fe20003f25270 */
[----:B0-----:R-:W-:Y:S01]  /*0490*/  @P3 IMAD.WIDE.U32 R16, R6, R17, R8 ;  /* 0x0000001106103225 */ /* 0x001fe200078e0008 */
[----:B-1----:R-:W-:Y:S01]  /*04a0*/  @!UP0 ULEA UR8, UR7, UR6, 0x18 ;  /* 0x0000000607088291 */ /* 0x002fe2000f8ec03f */
[----:B------:R-:W-:Y:S02]  /*04b0*/  VOTEU.ALL UP0, P0 ;  /* 0x00000000003f7886 */ /* 0x000fe40000000000 */
[----:B------:R-:W-:Y:S01]  /*04c0*/  ULDC UR6, c[0x0][0xc] ;  /* 0x0000030000067ab9 */ /* 0x000fe20000000800 */
[----:B------:R-:W-:Y:S01]  /*04d0*/  ISETP.EQ.OR P0, PT, R0, RZ, !P1 ;  /* 0x000000ff0000720c */ /* 0x000fe20004f02670 */
[----:B------:R-:W-:-:S03]  /*04e0*/  ULDC UR7, c[0x0][0x10] ;  /* 0x0000040000077ab9 */ /* 0x000fc60000000800 */
[C---:B------:R-:W-:Y:S01]  /*04f0*/  ISETP.EQ.AND P0, PT, R10.reuse, RZ, P0 ;  /* 0x000000ff0a00720c */ /* 0x040fe20000702270 */
[----:B------:R-:W-:Y:S02]  /*0500*/  VIADD R10, R10, 0xffffffff ;  /* 0xffffffff0a0a7836 */ /* 0x000fe40000000000 */
[----:B--2---:R-:W-:Y:S01]  /*0510*/  @!P3 IMAD.WIDE.U32 R8, R11, R5, R6 ;  /* 0x000000050b08b225 */ /* 0x004fe200078e0006 */
[----:B------:R-:W0:Y:S02]  /*0520*/  FENCE.VIEW.ASYNC.S ;  /* 0x00000000000073c6 */ /* 0x000e240000000000 */
[----:B0-----:R-:W3:Y:S01]  /*0530*/  @!UP0 SYNCS.EXCH.64 URZ, [UR8+0x40], UR4 ;  /* 0x00004004083f85b2 */ /* 0x001ee20008000100 */
[----:B------:R-:W-:Y:S01]  /*0540*/  SEL R18, RZ, 0x1, !P0 ;  /* 0x00000001ff127807 */ /* 0x000fe20004000000 */
[----:B------:R-:W-:Y:S01]  /*0550*/  @P3 IMAD.MOV.U32 R11, RZ, RZ, RZ ;  /* 0x000000ffff0b3224 */ /* 0x000fe200078e00ff */
[----:B------:R-:W-:Y:S01]  /*0560*/  ISETP.GE.U32.AND P1, PT, R10, 0x2, PT ;  /* 0x000000020a00780c */ /* 0x000fe20003f26070 */
[----:B------:R-:W-:-:S02]  /*0570*/  @!P3 IMAD.MOV.U32 R16, RZ, RZ, R8 ;  /* 0x000000ffff10b224 */ /* 0x000fc400078e0008 */
[----:B------:R-:W-:Y:S01]  /*0580*/  @P3 IMAD.IADD R17, R17, 0x1, R11 ;  /* 0x0000000111113824 */ /* 0x000fe200078e020b */
[----:B------:R-:W-:Y:S01]  /*0590*/  SEL R18, R18, 0x2, P1 ;  /* 0x0000000212127807 */ /* 0x000fe20000800000 */
[----:B------:R-:W-:Y:S01]  /*05a0*/  @!P3 IMAD.MOV.U32 R17, RZ, RZ, R9 ;  /* 0x000000ffff11b224 */ /* 0x000fe200078e0009 */
[----:B------:R0:W3:Y:S01]  /*05b0*/  @!UP1 SYNCS.EXCH.64 URZ, [UR8+0x48], UR4 ;  /* 0x00004804083f95b2 */ /* 0x0000e20008000100 */
[----:B------:R-:W-:Y:S01]  /*05c0*/  NOP ;  /* 0x0000000000007918 */ /* 0x000fe20000000000 */
[----:B0-----:R-:W-:-:S03]  /*05d0*/  UIMAD.WIDE.U32 UR4, UR6, UR7, URZ ;  /* 0x00000007060472a5 */ /* 0x001fc6000f8e003f */
[----:B------:R-:W-:Y:S02]  /*05e0*/  ULDC UR6, c[0x0][0x14] ;  /* 0x0000050000067ab9 */ /* 0x000fe40000000800 */
[----:B------:R-:W-:Y:S02]  /*05f0*/  UIMAD.WIDE.U32 UR38, UR4, UR6, URZ ;  /* 0x00000006042672a5 */ /* 0x000fe4000f8e003f */
[----:B------:R-:W-:-:S04]  /*0600*/  UIMAD UR41, UR5, UR6, URZ ;  /* 0x00000006052972a4 */ /* 0x000fc8000f8e023f */
[----:B------:R-:W-:Y:S01]  /*0610*/  UIADD3 UR41, UR39, UR41, URZ ;  /* 0x0000002927297290 */ /* 0x000fe2000fffe03f */
[----:B---34-:R-:W-:Y:S06]  /*0620*/  BAR.SYNC.DEFER_BLOCKING 0x0 ;  /* 0x0000000000007b1d */ /* 0x018fec0000010000 */
[----:B------:R-:W-:Y:S05]  /*0630*/  @!P2 BRA `(.L_x_3) ;  /* 0x000000740008a947 */ /* 0x000fea0003800000 */
[----:B------:R-:W-:-:S13]  /*0640*/  ISETP.GT.U32.AND P0, PT, R10, 0x1, PT ;  /* 0x000000010a00780c */ /* 0x000fda0003f04070 */
[----:B------:R-:W-:Y:S05]  /*0650*/  @P0 EXIT ;  /* 0x000000000000094d */ /* 0x000fea0003800000 */
[----:B------:R-:W-:Y:S01]  /*0660*/  ULDC.64 UR4, c[0x0][0x650] ;  /* 0x0001940000047ab9 */ /* 0x000fe20000000a00 */
[----:B------:R-:W-:Y:S01]  /*0670*/  PRMT R0, RZ, 0x7610, R0 ;  /* 0x00007610ff007816 */ /* 0x000fe20000000000 */
[----:B------:R-:W-:Y:S01]  /*0680*/  IMAD.MOV.U32 R109, RZ, RZ, -0x1 ;  /* 0xffffffffff6d7424 */ /* 0x000fe200078e00ff */
[----:B------:R-:W-:Y:S01]  /*0690*/  ISETP.GE.U32.AND P0, PT, R16, UR4, PT ;  /* 0x0000000410007c0c */ /* 0x000fe2000bf06070 */
[----:B------:R-:W-:Y:S02]  /*06a0*/  IMAD.MOV.U32 R101, RZ, RZ, -0x1 ;  /* 0xffffffffff657424 */ /* 0x000fe400078e00ff */
[----:B------:R-:W-:Y:S01]  /*06b0*/  IMAD.MOV.U32 R19, RZ, RZ, -0x1 ;  /* 0xffffffffff137424 */ /* 0x000fe200078e00ff */
[----:B------:R-:W-:-:S13]  /*06c0*/  ISETP.GE.U32.AND.EX P0, PT, R17, UR5, PT, P0 ;  /* 0x0000000511007c0c */ /* 0x000fda000bf06100 */
[----:B------:R-:W-:Y:S05]  /*06d0*/  @P0 BRA `(.L_x_4) ;  /* 0x0000000400580947 */ /* 0x000fea0003800000 */
[----:B------:R-:W0:Y:S01]  /*06e0*/  LDC.64 R20, c[0x0][0x628] ;  /* 0x00018a00ff147b82 */ /* 0x000e220000000a00 */
[----:B------:R-:W-:Y:S02]  /*06f0*/  IMAD.MOV.U32 R8, RZ, RZ, R16 ;  /* 0x000000ffff087224 */ /* 0x000fe400078e0010 */
[----:B------:R-:W-:-:S05]  /*0700*/  IMAD.MOV.U32 R9, RZ, RZ, R17 ;  /* 0x000000ffff097224 */ /* 0x000fca00078e0011 */
[----:B------:R-:W1:Y:S08]  /*0710*/  LDC R0, c[0x0][0x630] ;  /* 0x00018c00ff007b82 */ /* 0x000e700000000800 */
[----:B------:R-:W2:Y:S01]  /*0720*/  LDC.64 R22, c[0x0][0x620] ;  /* 0x00018800ff167b82 */ /* 0x000ea20000000a00 */
[----:B0-----:R-:W-:-:S04]  /*0730*/  ISETP.NE.U32.AND P0, PT, R20, RZ, PT ;  /* 0x000000ff1400720c */ /* 0x001fc80003f05070 */
[----:B------:R-:W-:-:S13]  /*0740*/  ISETP.NE.AND.EX P0, PT, R21, RZ, PT, P0 ;  /* 0x000000ff1500720c */ /* 0x000fda0003f05300 */
[----:B-12---:R-:W-:Y:S05]  /*0750*/  @!P0 BRA `(.L_x_5) ;  /* 0x0000000000288947 */ /* 0x006fea0003800000 */
[----:B------:R-:W0:Y:S02]  /*0760*/  LDC R13, c[0x0][0x634] ;  /* 0x00018d00ff0d7b82 */ /* 0x000e240000000800 */
[----:B0-----:R-:W-:-:S05]  /*0770*/  IADD3 R13, P0, R16, R13, RZ ;  /* 0x0000000d100d7210 */ /* 0x001fca0007f1e0ff */
[----:B------:R-:W-:-:S04]  /*0780*/  IMAD.X R15, RZ, RZ, R17, P0 ;  /* 0x000000ffff0f7224 */ /* 0x000fc800000e0611 */
[----:B------:R-:W-:-:S04]  /*0790*/  IMAD.WIDE.U32 R8, R15, R20, RZ ;  /* 0x000000140f087225 */ /* 0x000fc800078e00ff */
[----:B------:R-:W-:-:S04]  /*07a0*/  IMAD.WIDE.U32 R10, P0, R13, R21, R8 ;  /* 0x000000150d0a7225 */ /* 0x000fc80007800008 */
[----:B------:R-:W-:-:S04]  /*07b0*/  IMAD.WIDE.U32 R8, R13, R20, RZ ;  /* 0x000000140d087225 */ /* 0x000fc800078e00ff */
[----:B------:R-:W-:Y:S01]  /*07c0*/  IMAD.X R13, RZ, RZ, RZ, P0 ;  /* 0x000000ffff0d7224 */ /* 0x000fe200000e06ff */
[----:B------:R-:W-:Y:S01]  /*07d0*/  IADD3 RZ, P0, R9, R10, RZ ;  /* 0x0000000a09ff7210 */ /* 0x000fe20007f1e0ff */
[----:B------:R-:W-:-:S04]  /*07e0*/  IMAD.MOV.U32 R12, RZ, RZ, R11 ;  /* 0x000000ffff0c7224 */ /* 0x000fc800078e000b */
[----:B------:R-:W-:-:S08]  /*07f0*/  IMAD.WIDE.U32.X R8, R15, R21, R12, P0 ;  /* 0x000000150f087225 */ /* 0x000fd000000e040c */
.L_x_5:
[-CC-:B------:R-:W-:Y:S01]  /*0800*/  SHF.R.U64 R25, R8, R0.reuse, R9.reuse ;  /* 0x0000000008197219 */ /* 0x180fe20000001209 */
[----:B------:R-:W0:Y:S01]  /*0810*/  LDC R12, c[0x0][0x618] ;  /* 0x00018600ff0c7b82 */ /* 0x000e220000000800 */
[----:B------:R-:W-:Y:S01]  /*0820*/  SHF.R.U32.HI R7, RZ, R0, R9 ;  /* 0x00000000ff077219 */ /* 0x000fe20000011609 */
[----:B------:R-:W-:Y:S01]  /*0830*/  ULDC UR4, c[0x0][0x150] ;  /* 0x0000540000047ab9 */ /* 0x000fe20000000800 */
[----:B------:R-:W-:Y:S02]  /*0840*/  IADD3 R11, P0, RZ, -R25, RZ ;  /* 0x80000019ff0b7210 */ /* 0x000fe40007f1e0ff */
[----:B------:R-:W-:-:S03]  /*0850*/  I2FP.F32.U32 R0, R6 ;  /* 0x0000000600007245 */ /* 0x000fc60000201000 */
[----:B------:R-:W1:Y:S01]  /*0860*/  LDC.64 R30, c[0x0][0x640] ;  /* 0x00019000ff1e7b82 */ /* 0x000e620000000a00 */
[----:B------:R-:W-:Y:S02]  /*0870*/  IMAD.X R13, RZ, RZ, ~R7, P0 ;  /* 0x000000ffff0d7224 */ /* 0x000fe400000e0e07 */
[----:B------:R-:W-:Y:S01]  /*0880*/  FMUL R0, R0, UR4 ;  /* 0x0000000400007c20 */ /* 0x000fe20008400000 */
[----:B------:R-:W-:Y:S01]  /*0890*/  IMAD.WIDE.U32 R8, R11, R22, R16 ;  /* 0x000000160b087225 */ /* 0x000fe200078e0010 */
[----:B------:R-:W-:-:S03]  /*08a0*/  ULDC UR4, c[0x0][0x154] ;  /* 0x0000550000047ab9 */ /* 0x000fc60000000800 */
[----:B------:R-:W-:Y:S01]  /*08b0*/  IMAD R10, R13, R22, RZ ;  /* 0x000000160d0a7224 */ /* 0x000fe200078e02ff */
[----:B------:R-:W2:Y:S01]  /*08c0*/  LDC R7, c[0x0][0x144] ;  /* 0x00005100ff077b82 */ /* 0x000ea20000000800 */
[----:B------:R-:W3:Y:S02]  /*08d0*/  F2I.U32.TRUNC.NTZ R0, R0 ;  /* 0x0000000000007305 */ /* 0x000ee4000020f000 */
[----:B------:R-:W-:-:S04]  /*08e0*/  IMAD R11, R11, R23, R10 ;  /* 0x000000170b0b7224 */ /* 0x000fc800078e020a */
[----:B------:R-:W-:Y:S01]  /*08f0*/  IMAD.IADD R9, R9, 0x1, R11 ;  /* 0x0000000109097824 */ /* 0x000fe200078e020b */
[----:B------:R-:W4:Y:S01]  /*0900*/  LDC R24, c[0x0][0x608] ;  /* 0x00018200ff187b82 */ /* 0x000f220000000800 */
[----:B------:R-:W-:-:S03]  /*0910*/  IMAD.MOV.U32 R11, RZ, RZ, -0x1 ;  /* 0xffffffffff0b7424 */ /* 0x000fc600078e00ff */
[-CC-:B0-----:R-:W-:Y:S02]  /*0920*/  SHF.R.U64 R22, R8, R12.reuse, R9.reuse ;  /* 0x0000000c08167219 */ /* 0x181fe40000001209 */
[----:B------:R-:W-:Y:S02]  /*0930*/  I2FP.F32.U32 R8, R5 ;  /* 0x0000000500087245 */ /* 0x000fe40000201000 */
[----:B------:R-:W0:Y:S01]  /*0940*/  LDC R28, c[0x0][0x658] ;  /* 0x00019600ff1c7b82 */ /* 0x000e220000000800 */
[----:B-1----:R-:W-:Y:S01]  /*0950*/  ISETP.NE.U32.AND P0, PT, R30, RZ, PT ;  /* 0x000000ff1e00720c */ /* 0x002fe20003f05070 */
[----:B---3--:R-:W-:Y:S02]  /*0960*/  IMAD.MOV R10, RZ, RZ, -R0 ;  /* 0x000000ffff0a7224 */ /* 0x008fe400078e0a00 */
[----:B------:R-:W-:Y:S01]  /*0970*/  FMUL R8, R8, UR4 ;  /* 0x0000000408087c20 */ /* 0x000fe20008400000 */
[----:B------:R-:W-:Y:S02]  /*0980*/  SHF.R.U32.HI R9, RZ, R12, R9 ;  /* 0x0000000cff097219 */ /* 0x000fe40000011609 */
[----:B------:R-:W-:Y:S01]  /*0990*/  ISETP.NE.AND.EX P0, PT, R31, RZ, PT, P0 ;  /* 0x000000ff1f00720c */ /* 0x000fe20003f05300 */
[----:B------:R1:W3:Y:S01]  /*09a0*/  F2I.U32.TRUNC.NTZ R15, R8 ;  /* 0x00000008000f7305 */ /* 0x0002e2000020f000 */
[----:B------:R-:W1:Y:S01]  /*09b0*/  LDC R20, c[0x0][0x148] ;  /* 0x00005200ff147b82 */ /* 0x000e620000000800 */
[----:B--2---:R-:W-:-:S07]  /*09c0*/  IMAD R0, R7, R10, R6 ;  /* 0x0000000a07007224 */ /* 0x004fce00078e0206 */
[----:B------:R-:W2:Y:S01]  /*09d0*/  LDC R26, c[0x0][0x600] ;  /* 0x00018000ff1a7b82 */ /* 0x000ea20000000800 */
[-CC-:B----4-:R-:W-:Y:S02]  /*09e0*/  SHF.R.U64 R32, R22, R24.reuse, R9.reuse ;  /* 0x0000001816207219 */ /* 0x190fe40000001209 */
[----:B------:R-:W-:Y:S01]  /*09f0*/  SHF.R.U32.HI R7, RZ, R24, R9 ;  /* 0x00000018ff077219 */ /* 0x000fe20000011609 */
[----:B------:R-:W-:-:S04]  /*0a00*/  IMAD.MOV.U32 R9, RZ, RZ, 0x1 ;  /* 0x00000001ff097424 */ /* 0x000fc800078e00ff */
[----:B------:R-:W4:Y:S01]  /*0a10*/  LDC R21, c[0x0][0x648] ;  /* 0x00019200ff157b82 */ /* 0x000f220000000800 */
[-C--:B0-----:R-:W-:Y:S02]  /*0a20*/  SHF.L.U32 R6, R11, R28.reuse, RZ ;  /* 0x0000001c0b067219 */ /* 0x081fe400000006ff */
[--C-:B------:R-:W-:Y:S02]  /*0a30*/  SHF.R.U64 R24, R32, R28, R7.reuse ;  /* 0x0000001c20187219 */ /* 0x100fe40000001207 */
[----:B------:R-:W-:Y:S02]  /*0a40*/  LOP3.LUT R13, RZ, R6, RZ, 0x33, !PT ;  /* 0x00000006ff0d7212 */ /* 0x000fe400078e33ff */
[-C--:B------:R-:W-:Y:S01]  /*0a50*/  SHF.R.U32.HI R7, RZ, R28.reuse, R7 ;  /* 0x0000001cff077219 */ /* 0x080fe20000011607 */
[----:B------:R-:W0:Y:S01]  /*0a60*/  LDC R23, c[0x0][0x638] ;  /* 0x00018e00ff177b82 */ /* 0x000e220000000800 */
[----:B------:R-:W-:Y:S01]  /*0a70*/  SHF.L.U32 R12, R9, R28, RZ ;  /* 0x0000001c090c7219 */ /* 0x000fe200000006ff */
[----:B------:R-:W-:-:S06]  /*0a80*/  IMAD.MOV.U32 R6, RZ, RZ, R24 ;  /* 0x000000ffff067224 */ /* 0x000fcc00078e0018 */
[----:B------:R-:W0:Y:S01]  /*0a90*/  LDC R109, c[0x0][0x610] ;  /* 0x00018400ff6d7b82 */ /* 0x000e220000000800 */
[----:B-1-3--:R-:W-:Y:S05]  /*0aa0*/  @!P0 BRA `(.L_x_6) ;  /* 0x0000000000288947 */ /* 0x00afea0003800000 */
[----:B------:R-:W1:Y:S02]  /*0ab0*/  LDC R11, c[0x0][0x64c] ;  /* 0x00019300ff0b7b82 */ /* 0x000e640000000800 */
[----:B-1----:R-:W-:-:S05]  /*0ac0*/  IADD3 R11, P0, R24, R11, RZ ;  /* 0x0000000b180b7210 */ /* 0x002fca0007f1e0ff */
        /* <DEDUP_REMOVED lines=8> */
.L_x_6:
[----:B----4-:R-:W-:Y:S01]  /*0b50*/  SHF.R.U64 R6, R6, R21, R7 ;  /* 0x0000001506067219 */ /* 0x010fe20000001207 */
[----:B--2---:R-:W-:Y:S01]  /*0b60*/  VIADD R7, R26, 0xffffffff ;  /* 0xffffffff1a077836 */ /* 0x004fe20000000000 */
[----:B------:R-:W-:Y:S01]  /*0b70*/  LOP3.LUT R13, R32, R13, RZ, 0xc0, !PT ;  /* 0x0000000d200d7212 */ /* 0x000fe200078ec0ff */
[----:B------:R-:W-:Y:S02]  /*0b80*/  IMAD.MOV R15, RZ, RZ, -R15 ;  /* 0x000000ffff0f7224 */ /* 0x000fe400078e0a0f */
[----:B------:R-:W-:Y:S02]  /*0b90*/  IMAD.MOV R8, RZ, RZ, -R6 ;  /* 0x000000ffff087224 */ /* 0x000fe400078e0a06 */
[----:B------:R-:W-:Y:S01]  /*0ba0*/  IMAD R13, R12, R6, R13 ;  /* 0x000000060c0d7224 */ /* 0x000fe200078e020d */
[----:B------:R-:W-:Y:S01]  /*0bb0*/  LOP3.LUT R6, R22, R7, RZ, 0xc0, !PT ;  /* 0x0000000716067212 */ /* 0x000fe200078ec0ff */
[----:B------:R-:W-:Y:S02]  /*0bc0*/  @P3 IMAD R0, R20, R15, R5 ;  /* 0x0000000f14003224 */ /* 0x000fe400078e0205 */
[----:B0-----:R-:W-:-:S02]  /*0bd0*/  IMAD R5, R8, R23, R24 ;  /* 0x0000001708057224 */ /* 0x001fc400078e0218 */
[----:B------:R-:W-:Y:S02]  /*0be0*/  IMAD R109, R13, R109, R0 ;  /* 0x0000006d0d6d7224 */ /* 0x000fe400078e0200 */
[----:B------:R-:W-:Y:S02]  /*0bf0*/  IMAD R6, R5, R26, R6 ;  /* 0x0000001a05067224 */ /* 0x000fe400078e0206 */
[----:B------:R-:W-:Y:S02]  /*0c00*/  IMAD.MOV.U32 R0, RZ, RZ, 0x1 ;  /* 0x00000001ff007424 */ /* 0x000fe400078e00ff */
[----:B------:R-:W-:Y:S01]  /*0c10*/  IMAD.MOV.U32 R19, RZ, RZ, R25 ;  /* 0x000000ffff137224 */ /* 0x000fe200078e0019 */
[----:B------:R-:W-:Y:S02]  /*0c20*/  SEL R101, R6, R109, !P3 ;  /* 0x0000006d06657207 */ /* 0x000fe40005800000 */
[----:B------:R-:W-:-:S07]  /*0c30*/  SEL R109, R109, R6, !P3 ;  /* 0x000000066d6d7207 */ /* 0x000fce0005800000 */
.L_x_4:
[----:B------:R-:W-:-:S08]  /*0c40*/  NOP ;  /* 0x0000000000007918 */ /* 0x000fd00000000000 */
[----:B------:R-:W0:Y:S02]  /*0c50*/  USETMAXREG.TRY_ALLOC.CTAPOOL UP0, 0xe8 ;  /* 0x000000e8000079c8 */ /* 0x000e240008000600 */
[----:B0-----:R-:W-:-:S13]  /*0c60*/  PLOP3.LUT P0, PT, PT, PT, UP0, 0x80, 0x0 ;  /* 0x000000000000781c */ /* 0x001fda0003f0f008 */
[----:B------:R-:W-:Y:S05]  /*0c70*/  @!P0 BRA `(.L_x_4) ;  /* 0xfffffffc00f08947 */ /* 0x000fea000383ffff */
[----:B------:R-:W-:Y:S01]  /*0c80*/  ULDC.64 UR4, c[0x0][0x598] ;  /* 0x0001660000047ab9 */ /* 0x000fe20000000a00 */
[----:B------:R-:W-:Y:S01]  /*0c90*/  ULDC.64 UR36, c[0x0][0x208] ;  /* 0x0000820000247ab9 */ /* 0x000fe20000000a00 */
[----:B------:R-:W-:-:S04]  /*0ca0*/  ISETP.NE.U32.AND P0, PT, RZ, UR4, PT ;  /* 0x00000004ff007c0c */ /* 0x000fc8000bf05070 */
[----:B------:R-:W-:-:S13]  /*0cb0*/  ISETP.NE.AND.EX P0, PT, RZ, UR5, PT, P0 ;  /* 0x00000005ff007c0c */ /* 0x000fda000bf05300 */
[----:B------:R-:W-:Y:S05]  /*0cc0*/  @!P0 BRA `(.L_x_7) ;  /* 0x00000000001c8947 */ /* 0x000fea0003800000 */
[----:B------:R-:W0:Y:S02]  /*0cd0*/  LDC.64 R6, c[0x0][0x598] ;  /* 0x00016600ff067b82 */ /* 0x000e240000000a00 */
[----:B0-----:R-:W2:Y:S02]  /*0ce0*/  LDG.E.64 R6, desc[UR36][R6.64] ;  /* 0x0000002406067981 */ /* 0x001ea4000c1e1b00 */
[----:B--2---:R-:W-:-:S04]  /*0cf0*/  ISETP.NE.U32.AND P0, PT, R6, RZ, PT ;  /* 0x000000ff0600720c */ /* 0x004fc80003f05070 */
[----:B------:R-:W-:-:S13]  /*0d00*/  ISETP.NE.AND.EX P0, PT, R7, RZ, PT, P0 ;  /* 0x000000ff0700720c */ /* 0x000fda0003f05300 */
[----:B------:R-:W-:Y:S05]  /*0d10*/  @!P0 BRA `(.L_x_7) ;  /* 0x0000000000088947 */ /* 0x000fea0003800000 */
[----:B------:R0:W5:Y:S01]  /*0d20*/  LD.E R88, desc[UR36][R6.64] ;  /* 0x0000002406587980 */ /* 0x000162000c101900 */
[----:B------:R-:W-:Y:S05]  /*0d30*/  BRA `(.L_x_8) ;  /* 0x0000000000247947 */ /* 0x000fea0003800000 */
.L_x_7:
[----:B------:R-:W-:Y:S02]  /*0d40*/  ULDC.64 UR4, c[0x0][0x588] ;  /* 0x0001620000047ab9 */ /* 0x000fe40000000a00 */
[----:B------:R-:W-:-:S04]  /*0d50*/  ISETP.NE.U32.AND P0, PT, RZ, UR4, PT ;  /* 0x00000004ff007c0c */ /* 0x000fc8000bf05070 */
[----:B------:R-:W-:-:S13]  /*0d60*/  ISETP.NE.AND.EX P0, PT, RZ, UR5, PT, P0 ;  /* 0x00000005ff007c0c */ /* 0x000fda000bf05300 */
[----:B------:R-:W-:Y:S05]  /*0d70*/  @!P0 BRA `(.L_x_9) ;  /* 0x00000000000c8947 */ /* 0x000fea0003800000 */
[----:B------:R-:W0:Y:S02]  /*0d80*/  LDC.64 R88, c[0x0][0x588] ;  /* 0x00016200ff587b82 */ /* 0x000e240000000a00 */
[----:B0-----:R1:W5:Y:S01]  /*0d90*/  LDG.E R88, desc[UR36][R88.64] ;  /* 0x0000002458587981 */ /* 0x001362000c1e1900 */
[----:B------:R-:W-:Y:S05]  /*0da0*/  BRA `(.L_x_8) ;  /* 0x0000000000087947 */ /* 0x000fea0003800000 */
.L_x_9:
[----:B------:R-:W-:Y:S02]  /*0db0*/  ULDC UR4, c[0x0][0x580] ;  /* 0x0001600000047ab9 */ /* 0x000fe40000000800 */
[----:B------:R-:W-:-:S07]  /*0dc0*/  IMAD.U32 R88, RZ, RZ, UR4 ;  /* 0x00000004ff587e24 */ /* 0x000fce000f8e00ff */
.L_x_8:
[----:B------:R-:W-:Y:S02]  /*0dd0*/  ULDC.64 UR4, c[0x0][0x5a0] ;  /* 0x0001680000047ab9 */ /* 0x000fe40000000a00 */
[----:B------:R-:W-:-:S04]  /*0de0*/  ISETP.NE.U32.AND P0, PT, RZ, UR4, PT ;  /* 0x00000004ff007c0c */ /* 0x000fc8000bf05070 */
[----:B------:R-:W-:-:S13]  /*0df0*/  ISETP.NE.AND.EX P0, PT, RZ, UR5, PT, P0 ;  /* 0x00000005ff007c0c */ /* 0x000fda000bf05300 */
[----:B------:R-:W-:Y:S05]  /*0e00*/  @!P0 BRA `(.L_x_10) ;  /* 0x00000000001c8947 */ /* 0x000fea0003800000 */
[----:B0-----:R-:W0:Y:S02]  /*0e10*/  LDC.64 R6, c[0x0][0x5a0] ;  /* 0x00016800ff067b82 */ /* 0x001e240000000a00 */
[----:B0-----:R-:W2:Y:S02]  /*0e20*/  LDG.E.64 R6, desc[UR36][R6.64] ;  /* 0x0000002406067981 */ /* 0x001ea4000c1e1b00 */
[----:B--2---:R-:W-:-:S04]  /*0e30*/  ISETP.NE.U32.AND P0, PT, R6, RZ, PT ;  /* 0x000000ff0600720c */ /* 0x004fc80003f05070 */
[----:B------:R-:W-:-:S13]  /*0e40*/  ISETP.NE.AND.EX P0, PT, R7, RZ, PT, P0 ;  /* 0x000000ff0700720c */ /* 0x000fda0003f05300 */
[----:B------:R-:W-:Y:S05]  /*0e50*/  @!P0 BRA `(.L_x_10) ;  /* 0x0000000000088947 */ /* 0x000fea0003800000 */
[----:B-1----:R0:W5:Y:S01]  /*0e60*/  LD.E R89, desc[UR36][R6.64] ;  /* 0x0000002406597980 */ /* 0x002162000c101900 */
[----:B------:R-:W-:Y:S05]  /*0e70*/  BRA `(.L_x_11) ;  /* 0x0000000000247947 */ /* 0x000fea0003800000 */
.L_x_10:
[----:B------:R-:W-:Y:S02]  /*0e80*/  ULDC.64 UR4, c[0x0][0x590] ;  /* 0x0001640000047ab9 */ /* 0x000fe40000000a00 */
[----:B------:R-:W-:-:S04]  /*0e90*/  ISETP.NE.U32.AND P0, PT, RZ, UR4, PT ;  /* 0x00000004ff007c0c */ /* 0x000fc8000bf05070 */
[----:B------:R-:W-:-:S13]  /*0ea0*/  ISETP.NE.AND.EX P0, PT, RZ, UR5, PT, P0 ;  /* 0x00000005ff007c0c */ /* 0x000fda000bf05300 */
[----:B------:R-:W-:Y:S05]  /*0eb0*/  @!P0 BRA `(.L_x_12) ;  /* 0x00000000000c8947 */ /* 0x000fea0003800000 */
[----:B0-----:R-:W1:Y:S02]  /*0ec0*/  LDC.64 R6, c[0x0][0x590] ;  /* 0x00016400ff067b82 */ /* 0x001e640000000a00 */
[----:B-1----:R1:W5:Y:S01]  /*0ed0*/  LDG.E R89, desc[UR36][R6.64] ;  /* 0x0000002406597981 */ /* 0x002362000c1e1900 */
[----:B------:R-:W-:Y:S05]  /*0ee0*/  BRA `(.L_x_11) ;  /* 0x0000000000087947 */ /* 0x000fea0003800000 */
.L_x_12:
[----:B------:R-:W-:Y:S02]  /*0ef0*/  ULDC UR4, c[0x0][0x584] ;  /* 0x0001610000047ab9 */ /* 0x000fe40000000800 */
[----:B-1----:R-:W-:-:S07]  /*0f00*/  IMAD.U32 R89, RZ, RZ, UR4 ;  /* 0x00000004ff597e24 */ /* 0x002fce000f8e00ff */
.L_x_11:
[----:B------:R-:W-:-:S13]  /*0f10*/  LOP3.LUT P0, RZ, R0, 0xff, RZ, 0xc0, !PT ;  /* 0x000000ff00ff7812 */ /* 0x000fda000780c0ff */
[----:B------:R-:W-:Y:S05]  /*0f20*/  @!P0 EXIT ;  /* 0x000000000000894d */ /* 0x000fea0003800000 */
[----:B------:R-:W2:Y:S01]  /*0f30*/  LDC R91, c[0x0][0x658] ;  /* 0x00019600ff5b7b82 */ /* 0x000ea20000000800 */
[----:B------:R-:W-:Y:S01]  /*0f40*/  ULDC.64 UR6, c[0x0][0x288] ;  /* 0x0000a20000067ab9 */ /* 0x000fe20000000a00 */
[----:B------:R-:W-:Y:S01]  /*0f50*/  LOP3.LUT R14, R14, 0x1, RZ, 0xc0, !PT ;  /* 0x000000010e0e7812 */ /* 0x000fe200078ec0ff */
[----:B------:R-:W-:Y:S01]  /*0f60*/  UIADD3 UR4, UR7, 0x7f, URZ ;  /* 0x0000007f07047890 */ /* 0x000fe2000fffe03f */
[----:B------:R-:W-:Y:S01]  /*0f70*/  SHF.R.U32.HI R0, RZ, 0x2, R3 ;  /* 0x00000002ff007819 */ /* 0x000fe20000011603 */
[----:B------:R-:W-:Y:S01]  /*0f80*/  IMAD.U32 R5, RZ, RZ, UR6 ;  /* 0x00000006ff057e24 */ /* 0x000fe2000f8e00ff */
[----:B------:R-:W-:Y:S01]  /*0f90*/  SHF.R.U32.HI R4, RZ, 0x1, R4 ;  /* 0x00000001ff047819 */ /* 0x000fe20000011604 */
[----:B------:R-:W-:Y:S01]  /*0fa0*/  USHF.R.S32.HI UR5, URZ, 0x1f, UR4 ;  /* 0x0000001f3f057899 */ /* 0x000fe20008011404 */
[----:B------:R-:W3:Y:S01]  /*0fb0*/  LDC.64 R94, c[0x0][0x5c8] ;  /* 0x00017200ff5e7b82 */ /* 0x000ee20000000a00 */
[----:B------:R-:W-:Y:S01]  /*0fc0*/  LOP3.LUT R90, R3, 0x3, RZ, 0xc0, !PT ;  /* 0x00000003035a7812 */ /* 0x000fe200078ec0ff */
[----:B01----:R-:W-:Y:S01]  /*0fd0*/  IMAD.SHL.U32 R7, R14, 0x40, RZ ;  /* 0x000000400e077824 */ /* 0x003fe200078e00ff */
[----:B------:R-:W-:Y:S01]  /*0fe0*/  LOP3.LUT R0, R0, 0x7, RZ, 0xc0, !PT ;  /* 0x0000000700007812 */ /* 0x000fe200078ec0ff */
[----:B------:R-:W-:Y:S01]  /*0ff0*/  ULEA.HI UR5, UR5, UR4, URZ, 0x7 ;  /* 0x0000000405057291 */ /* 0x000fe2000f8f383f */
[----:B------:R-:W-:Y:S01]  /*1000*/  LOP3.LUT R23, R4, 0x30, RZ, 0xc0, !PT ;  /* 0x0000003004177812 */ /* 0x000fe200078ec0ff */
[----:B------:R-:W-:Y:S01]  /*1010*/  IMAD R90, R90, -0x2, R5 ;  /* 0xfffffffe5a5a7824 */ /* 0x000fe200078e0205 */
[--C-:B------:R-:W-:Y:S01]  /*1020*/  LOP3.LUT R22, R7, 0x40, R0.reuse, 0xe2, !PT ;  /* 0x0000004007167812 */ /* 0x100fe200078ee200 */
[----:B------:R-:W0:Y:S01]  /*1030*/  LDC R98, c[0x0][0x600] ;  /* 0x00018000ff627b82 */ /* 0x000e220000000800 */
[----:B------:R-:W-:Y:S01]  /*1040*/  IADD3 R5, RZ, -R23, -R0 ;  /* 0x80000017ff057210 */ /* 0x000fe20007ffe800 */
[----:B------:R-:W-:Y:S01]  /*1050*/  IMAD.MOV.U32 R0, RZ, RZ, -0x1 ;  /* 0xffffffffff007424 */ /* 0x000fe200078e00ff */
[----:B------:R-:W-:Y:S01]  /*1060*/  USHF.R.S32.HI UR43, URZ, 0x7, UR5 ;  /* 0x000000073f2b7899 */ /* 0x000fe20008011405 */
[----:B------:R-:W-:Y:S01]  /*1070*/  IMAD.MOV.U32 R4, RZ, RZ, 0x1 ;  /* 0x00000001ff047424 */ /* 0x000fe200078e00ff */
[C---:B------:R-:W-:Y:S01]  /*1080*/  LOP3.LUT R97, R3.reuse, 0x80, RZ, 0xc0, !PT ;  /* 0x0000008003617812 */ /* 0x040fe200078ec0ff */
[----:B------:R-:W-:Y:S01]  /*1090*/  IMAD R5, R14, -0x40, R5 ;  /* 0xffffffc00e057824 */ /* 0x000fe200078e0205 */
[----:B------:R-:W-:Y:S01]  /*10a0*/  UISETP.LT.AND UP0, UPT, UR43, 0x1, UPT ;  /* 0x000000012b00788c */ /* 0x000fe2000bf01270 */
[----:B--2---:R-:W-:Y:S01]  /*10b0*/  SHF.L.U32 R0, R0, R91, RZ ;  /* 0x0000005b00007219 */ /* 0x004fe200000006ff */
[----:B------:R-:W-:Y:S01]  /*10c0*/  ULDC UR4, c[0x0][0x284] ;  /* 0x0000a10000047ab9 */ /* 0x000fe20000000800 */
[----:B------:R-:W-:Y:S01]  /*10d0*/  LOP3.LUT R22, R22, R23, RZ, 0xfc, !PT ;  /* 0x0000001716167212 */ /* 0x000fe200078efcff */
[----:B------:R-:W-:Y:S01]  /*10e0*/  USEL UR44, UR43, 0x1, UP0 ;  /* 0x000000012b2c7887 */ /* 0x000fe20008000000 */
[----:B------:R-:W-:Y:S01]  /*10f0*/  SHF.L.U32 R91, R4, R91, RZ ;  /* 0x0000005b045b7219 */ /* 0x000fe200000006ff */
[----:B------:R-:W-:Y:S01]  /*1100*/  IMAD.SHL.U32 R96, R3, 0x2, RZ ;  /* 0x0000000203607824 */ /* 0x000fe200078e00ff */
[----:B------:R-:W-:Y:S01]  /*1110*/  LOP3.LUT R116, R18, 0x1, RZ, 0xfc, !PT ;  /* 0x0000000112747812 */ /* 0x000fe200078efcff */
[----:B------:R-:W-:Y:S01]  /*1120*/  VIADD R100, R5, UR4 ;  /* 0x0000000405647c36 */ /* 0x000fe20008000000 */
[C-C-:B---3--:R-:W-:Y:S01]  /*1130*/  SHF.L.U64.HI R92, R94.reuse, 0x7, R95.reuse ;  /* 0x000000075e5c7819 */ /* 0x148fe2000001025f */
[----:B------:R-:W-:Y:S01]  /*1140*/  IMAD.MOV.U32 R23, RZ, RZ, RZ ;  /* 0x000000ffff177224 */ /* 0x000fe200078e00ff */
[C---:B------:R-:W-:Y:S01]  /*1150*/  SHF.L.U64.HI R93, R94.reuse, 0x3, R95 ;  /* 0x000000035e5d7819 */ /* 0x040fe2000001025f */
[C---:B------:R-:W-:Y:S01]  /*1160*/  IMAD.SHL.U32 R95, R94.reuse, 0x80, RZ ;  /* 0x000000805e5f7824 */ /* 0x040fe200078e00ff */
[----:B------:R-:W-:Y:S01]  /*1170*/  SHF.R.U32.HI R97, RZ, 0x7, R97 ;  /* 0x00000007ff617819 */ /* 0x000fe20000011661 */
[----:B------:R-:W-:Y:S01]  /*1180*/  IMAD.SHL.U32 R94, R94, 0x8, RZ ;  /* 0x000000085e5e7824 */ /* 0x000fe200078e00ff */
[----:B------:R-:W-:Y:S01]  /*1190*/  LOP3.LUT R99, RZ, R0, RZ, 0x33, !PT ;  /* 0x00000000ff637212 */ /* 0x000fe200078e33ff */
[----:B------:R-:W-:Y:S01]  /*11a0*/  UIADD3 UR44, UR43, -UR44, URZ ;  /* 0x8000002c2b2c7290 */ /* 0x000fe2000fffe03f */
[----:B0-----:R-:W-:Y:S01]  /*11b0*/  VIADD R98, R98, 0xffffffff ;  /* 0xffffffff62627836 */ /* 0x001fe20000000000 */
[----:B------:R-:W-:Y:S01]  /*11c0*/  UMOV UR40, URZ ;  /* 0x0000003f00287c82 */ /* 0x000fe20008000000 */
[----:B------:R-:W-:-:S09]  /*11d0*/  UMOV UR42, URZ ;  /* 0x0000003f002a7c82 */ /* 0x000fd20008000000 */
.L_x_156:
[----:B0-----:R-:W0:Y:S01]  /*11e0*/  SHFL.IDX PT, R0, R97, RZ, 0x1f ;  /* 0x00001fff61007589 */ /* 0x001e2200000e0000 */
[----:B-1----:R-:W1:Y:S01]  /*11f0*/  S2UR UR7, SR_CgaCtaId ;  /* 0x00000000000779c3 */ /* 0x002e620000008800 */
[----:B------:R-:W-:Y:S01]  /*1200*/  UMOV UR6, 0x400 ;  /* 0x0000040000067882 */ /* 0x000fe20000000000 */
[----:B0-----:R-:W-:Y:S01]  /*1210*/  R2UR UR4, R0 ;  /* 0x00000000000472ca */ /* 0x001fe200000e0000 */
[----:B-1----:R-:W-:-:S12]  /*1220*/  ULEA UR46, UR7, UR6, 0x18 ;  /* 0x00000006072e7291 */ /* 0x002fd8000f8ec03f */
[----:B------:R-:W-:-:S04]  /*1230*/  ULEA.HI UR5, UR4, UR4, URZ, 0x1 ;  /* 0x0000000404057291 */ /* 0x000fc8000f8f083f */
[----:B------:R-:W-:-:S04]  /*1240*/  ULOP3.LUT UR5, UR5, 0x7fffe, URZ, 0xc0, !UPT ;  /* 0x0007fffe05057892 */ /* 0x000fc8000f8ec03f */
[----:B------:R-:W-:-:S03]  /*1250*/  UIADD3 UR5, UR4, -UR5, URZ ;  /* 0x8000000504057290 */ /* 0x000fc6000fffe03f */
[----:B------:R-:W-:Y:S01]  /*1260*/  ULDC UR4, c[0x0][0x28c] ;  /* 0x0000a30000047ab9 */ /* 0x000fe20000000800 */
[----:B------:R-:W-:Y:S01]  /*1270*/  ULEA UR5, UR5, UR46, 0xd ;  /* 0x0000002e05057291 */ /* 0x000fe2000f8e683f */
[----:B------:R-:W-:-:S03]  /*1280*/  ISETP.LT.AND P0, PT, RZ, UR4, PT ;  /* 0x00000004ff007c0c */ /* 0x000fc6000bf01270 */
[----:B------:R-:W-:-:S04]  /*1290*/  UIADD3 UR5, UR5, 0x100, URZ ;  /* 0x0000010005057890 */ /* 0x000fc8000fffe03f */
[----:B------:R-:W-:-:S04]  /*12a0*/  USHF.R.U32.HI UR5, URZ, 0x4, UR5 ;  /* 0x000000043f057899 */ /* 0x000fc80008011605 */
[----:B------:R-:W-:-:S04]  /*12b0*/  ULOP3.LUT UR5, UR5, 0x3fff, URZ, 0xc0, !UPT ;  /* 0x00003fff05057892 */ /* 0x000fc8000f8ec03f */
[----:B------:R-:W-:Y:S01]  /*12c0*/  ULOP3.LUT UR45, UR5, 0x10000, URZ, 0xfc, !UPT ;  /* 0x00010000052d7892 */ /* 0x000fe2000f8efc3f */
[----:B--2345:R-:W-:Y:S11]  /*12d0*/  @P0 BRA `(.L_x_13) ;  /* 0x0000000000400947 */ /* 0x03cff60003800000 */
[----:B------:R-:W-:Y:S01]  /*12e0*/  MOV R0, 0x0 ;  /* 0x0000000000007802 */ /* 0x000fe20000000f00 */
[----:B------:R-:W-:Y:S01]  /*12f0*/  ULDC.64 UR4, c[0x4][0x68] ;  /* 0x01001a0000047ab9 */ /* 0x000fe20000000a00 */
[----:B------:R-:W-:Y:S01]  /*1300*/  ULDC.64 UR6, c[0x4][0x8] ;  /* 0x0100020000067ab9 */ /* 0x000fe20000000a00 */
[----:B------:R-:W-:Y:S01]  /*1310*/  IMAD.U32 R4, RZ, RZ, UR4 ;  /* 0x00000004ff047e24 */ /* 0x000fe2000f8e00ff */
[----:B------:R0:W1:Y:S01]  /*1320*/  LDC.64 R14, c[0x4][R0] ;  /* 0x01000000000e7b82 */ /* 0x0000620000000a00 */
[----:B------:R-:W-:Y:S01]  /*1330*/  IMAD.U32 R5, RZ, RZ, UR5 ;  /* 0x00000005ff057e24 */ /* 0x000fe2000f8e00ff */
[----:B------:R-:W-:Y:S01]  /*1340*/  ULDC.64 UR4, c[0x4][0x70] ;  /* 0x01001c0000047ab9 */ /* 0x000fe20000000a00 */
[----:B------:R-:W-:Y:S02]  /*1350*/  IMAD.U32 R10, RZ, RZ, UR6 ;  /* 0x00000006ff0a7e24 */ /* 0x000fe4000f8e00ff */
[----:B------:R-:W-:Y:S02]  /*1360*/  IMAD.U32 R6, RZ, RZ, UR4 ;  /* 0x00000004ff067e24 */ /* 0x000fe4000f8e00ff */
[----:B------:R-:W-:-:S02]  /*1370*/  IMAD.U32 R7, RZ, RZ, UR5 ;  /* 0x00000005ff077e24 */ /* 0x000fc4000f8e00ff */
[----:B------:R-:W-:Y:S02]  /*1380*/  IMAD.U32 R11, RZ, RZ, UR7 ;  /* 0x00000007ff0b7e24 */ /* 0x000fe4000f8e00ff */
[----:B------:R-:W-:Y:S02]  /*1390*/  IMAD.MOV.U32 R8, RZ, RZ, 0x1e1 ;  /* 0x000001e1ff087424 */ /* 0x000fe400078e00ff */
[----:B------:R-:W-:Y:S02]  /*13a0*/  IMAD.MOV.U32 R12, RZ, RZ, 0x1 ;  /* 0x00000001ff0c7424 */ /* 0x000fe400078e00ff */
[----:B0-----:R-:W-:-:S07]  /*13b0*/  IMAD.MOV.U32 R13, RZ, RZ, RZ ;  /* 0x000000ffff0d7224 */ /* 0x001fce00078e00ff */
[----:B------:R-:W-:-:S07]  /*13c0*/  LEPC R20, `(.L_x_13) ;  /* 0x000000001014794e */ /* 0x000fce0000000000 */
[----:B-1---5:R-:W-:Y:S05]  /*13d0*/  CALL.ABS.NOINC R14 ;  /* 0x000000000e007343 */ /* 0x022fea0003c00000 */
.L_x_13:
[----:B------:R-:W-:-:S13]  /*13e0*/  ISETP.NE.AND P0, PT, R116, 0x3, PT ;  /* 0x000000037400780c */ /* 0x000fda0003f05270 */
[----:B------:R-:W-:Y:S05]  /*13f0*/  @!P0 BRA `(.L_x_14) ;  /* 0x0000000000048947 */ /* 0x000fea0003800000 */
[----:B------:R-:W-:Y:S01]  /*1400*/  BPT.TRAP 0x1 ;  /* 0x000000040000795c */ /* 0x000fe20000300000 */
.L_x_14:
[----:B------:R-:W-:Y:S02]  /*1410*/  IMAD.U32 R3, RZ, RZ, UR42 ;  /* 0x0000002aff037e24 */ /* 0x000fe4000f8e00ff */
[----:B------:R-:W-:-:S03]  /*1420*/  IMAD.U32 R0, RZ, RZ, UR40 ;  /* 0x00000028ff007e24 */ /* 0x000fc6000f8e00ff */
[----:B------:R-:W-:Y:S02]  /*1430*/  LEA R3, R3, UR46, 0x3 ;  /* 0x0000002e03037c11 */ /* 0x000fe4000f8e18ff */
[----:B------:R-:W-:-:S04]  /*1440*/  SHF.L.U32 R0, R0, 0x1f, RZ ;  /* 0x0000001f00007819 */ /* 0x000fc800000006ff */
[----:B------:R0:W1:Y:S01]  /*1450*/  SYNCS.PHASECHK.TRANS64.TRYWAIT P1, [R3+URZ], R0 ;  /* 0x00000000030075a7 */ /* 0x000062000802017f */
[----:B------:R-:W-:Y:S05]  /*1460*/  @!P0 BRA `(.L_x_15) ;  /* 0x0000000000048947 */ /* 0x000fea0003800000 */
[----:B------:R-:W-:Y:S01]  /*1470*/  BPT.TRAP 0x1 ;  /* 0x000000040000795c */ /* 0x000fe20000300000 */
.L_x_15:
[----:B------:R-:W-:-:S05]  /*1480*/  IMAD.U32 R4, RZ, RZ, UR44 ;  /* 0x0000002cff047e24 */ /* 0x000fca000f8e00ff */
[----:B------:R-:W-:Y:S01]  /*1490*/  ISETP.GE.AND P2, PT, R4, 0x1, PT ;  /* 0x000000010400780c */ /* 0x000fe20003f46270 */
[----:B-1----:R-:W-:-:S12]  /*14a0*/  @P1 BRA `(.L_x_16) ;  /* 0x0000000000081947 */ /* 0x002fd80003800000 */
[----:B------:R-:W1:Y:S02]  /*14b0*/  SYNCS.PHASECHK.TRANS64.TRYWAIT P1, [R3+URZ], R0 ;  /* 0x00000000030075a7 */ /* 0x000e64000802017f */
[----:B-1----:R-:W-:Y:S05]  /*14c0*/  @!P1 BRA `(.L_x_17) ;  /* 0x0000007800e09947 */ /* 0x002fea0003800000 */
.L_x_16:
[----:B------:R-:W-:Y:S05]  /*14d0*/  WARPSYNC.ALL ;  /* 0x0000000000007948 */ /* 0x000fea0003800000 */
[----:B------:R-:W-:Y:S01]  /*14e0*/  UIADD3 UR4, UR46, 0x30100, URZ ;  /* 0x000301002e047890 */ /* 0x000fe2000fffe03f */
[----:B------:R-:W-:Y:S01]  /*14f0*/  WARPGROUP.ARRIVE ;  /* 0x00000000000079c5 */ /* 0x000fe20000000000 */
[----:B------:R-:W-:Y:S02]  /*1500*/  ULEA UR6, UR42, UR45, 0xc ;  /* 0x0000002d2a067291 */ /* 0x000fe4000f8e603f */
[----:B------:R-:W-:Y:S01]  /*1510*/  USHF.R.U32.HI UR4, URZ, 0x4, UR4 ;  /* 0x000000043f047899 */ /* 0x000fe20008011604 */
[----:B------:R-:W-:Y:S01]  /*1520*/  UMOV UR13, 0x40000040 ;  /* 0x40000040000d7882 */ /* 0x000fe20000000000 */
[----:B------:R-:W-:-:S02]  /*1530*/  UMOV UR15, 0x40000040 ;  /* 0x40000040000f7882 */ /* 0x000fc40000000000 */
[----:B------:R-:W-:Y:S01]  /*1540*/  ULOP3.LUT UR4, UR4, 0x3fff, URZ, 0xc0, !UPT ;  /* 0x00003fff04047892 */ /* 0x000fe2000f8ec03f */
[----:B------:R-:W-:Y:S01]  /*1550*/  UMOV UR12, UR6 ;  /* 0x00000006000c7c82 */ /* 0x000fe20008000000 */
[----:B------:R-:W-:Y:S02]  /*1560*/  UIADD3 UR5, UR6, 0x400, URZ ;  /* 0x0000040006057890 */ /* 0x000fe4000fffe03f */
[----:B------:R-:W-:Y:S02]  /*1570*/  ULOP3.LUT UR8, UR4, 0x10000, URZ, 0xfc, !UPT ;  /* 0x0001000004087892 */ /* 0x000fe4000f8efc3f */
[----:B------:R-:W-:Y:S02]  /*1580*/  UIADD3 UR7, UR6, 0x806, URZ ;  /* 0x0000080606077890 */ /* 0x000fe4000fffe03f */
[----:B------:R-:W-:Y:S02]  /*1590*/  ULEA UR4, UR42, UR8, 0xa ;  /* 0x000000082a047291 */ /* 0x000fe4000f8e503f */
[----:B------:R-:W-:-:S02]  /*15a0*/  UIADD3 UR10, UR6, 0xc06, URZ ;  /* 0x00000c06060a7890 */ /* 0x000fc4000fffe03f */
[----:B------:R-:W-:-:S03]  /*15b0*/  UIADD3 UR9, UR4, 0x206, URZ ;  /* 0x0000020604097890 */ /* 0x000fc6000fffe03f */
[----:B------:R-:W-:Y:S02]  /*15c0*/  UMOV UR14, UR4 ;  /* 0x00000004000e7c82 */ /* 0x000fe40008000000 */
[----:B------:R-:W-:Y:S01]  /*15d0*/  HGMMA.64x64x16.F32 R56, gdesc[UR12], RZ, !UPT, gsb0 ;  /* 0x00e000000c3879f0 */ /* 0x000fe2000c0008ff */
[----:B------:R-:W-:Y:S01]  /*15e0*/  UMOV UR12, UR5 ;  /* 0x00000005000c7c82 */ /* 0x000fe20008000000 */
[----:B------:R-:W-:Y:S01]  /*15f0*/  UMOV UR13, 0x40000040 ;  /* 0x40000040000d7882 */ /* 0x000fe20000000000 */
[----:B------:R-:W-:Y:S01]  /*1600*/  UIADD3 UR5, UR6, 0x402, URZ ;  /* 0x0000040206057890 */ /* 0x000fe2000fffe03f */
[----:B------:R-:W-:Y:S02]  /*1610*/  WARPGROUP.DEPBAR.LE gsb0, 0x0 ;  /* 0x00008000000079c5 */ /* 0x000fe40000010000 */
[----:B------:R-:W-:-:S06]  /*1620*/  WARPGROUP.ARRIVE ;  /* 0x00000000000079c5 */ /* 0x000fcc0000000000 */
[----:B------:R-:W-:Y:S01]  /*1630*/  HGMMA.64x64x16.F32 R24, gdesc[UR12], RZ, !UPT, gsb0 ;  /* 0x00e000000c1879f0 */ /* 0x000fe2000c0008ff */
[----:B------:R-:W-:Y:S02]  /*1640*/  UIADD3 UR12, UR6, 0x2, URZ ;  /* 0x00000002060c7890 */ /* 0x000fe4000fffe03f */
[----:B------:R-:W-:Y:S01]  /*1650*/  UIADD3 UR14, UR4, 0x2, URZ ;  /* 0x00000002040e7890 */ /* 0x000fe2000fffe03f */
[----:B------:R-:W-:Y:S01]  /*1660*/  UMOV UR13, 0x40000040 ;  /* 0x40000040000d7882 */ /* 0x000fe20000000000 */
[----:B------:R-:W-:Y:S01]  /*1670*/  UMOV UR15, 0x40000040 ;  /* 0x40000040000f7882 */ /* 0x000fe20000000000 */
[----:B------:R-:W-:Y:S02]  /*1680*/  WARPGROUP.DEPBAR.LE gsb0, 0x0 ;  /* 0x00008000000079c5 */ /* 0x000fe40000010000 */
[----:B------:R-:W-:-:S06]  /*1690*/  WARPGROUP.ARRIVE ;  /* 0x00000000000079c5 */ /* 0x000fcc0000000000 */
[----:B------:R-:W-:Y:S01]  /*16a0*/  HGMMA.64x64x16.F32 R56, gdesc[UR12], R56, gsb0 ;  /* 0x00e000000c3879f0 */ /* 0x000fe20008000838 */
[----:B------:R-:W-:Y:S01]  /*16b0*/  UMOV UR12, UR5 ;  /* 0x00000005000c7c82 */ /* 0x000fe20008000000 */
[----:B------:R-:W-:Y:S01]  /*16c0*/  UMOV UR13, 0x40000040 ;  /* 0x40000040000d7882 */ /* 0x000fe20000000000 */
[----:B------:R-:W-:Y:S01]  /*16d0*/  UIADD3 UR5, UR6, 0x404, URZ ;  /* 0x0000040406057890 */ /* 0x000fe2000fffe03f */
[----:B------:R-:W-:Y:S02]  /*16e0*/  WARPGROUP.DEPBAR.LE gsb0, 0x0 ;  /* 0x00008000000079c5 */ /* 0x000fe40000010000 */
[----:B------:R-:W-:-:S06]  /*16f0*/  WARPGROUP.ARRIVE ;  /* 0x00000000000079c5 */ /* 0x000fcc0000000000 */
[----:B------:R-:W-:Y:S01]  /*1700*/  HGMMA.64x64x16.F32 R24, gdesc[UR12], R24, gsb0 ;  /* 0x00e000000c1879f0 */ /* 0x000fe20008000818 */
        /* <DEDUP_REMOVED lines=56> */
[----:B------:R-:W-:Y:S01]  /*1a90*/  UMOV UR4, UR7 ;  /* 0x0000000700047c82 */ /* 0x000fe20008000000 */
[----:B------:R-:W-:Y:S01]  /*1aa0*/  UMOV UR6, UR9 ;  /* 0x0000000900067c82 */ /* 0x000fe20008000000 */
[----:B------:R-:W-:Y:S01]  /*1ab0*/  UMOV UR7, 0x40000040 ;  /* 0x4000004000077882 */ /* 0x000fe20000000000 */
[----:B------:R-:W-:Y:S02]  /*1ac0*/  WARPGROUP.DEPBAR.LE gsb0, 0x0 ;  /* 0x00008000000079c5 */ /* 0x000fe40000010000 */
[----:B------:R-:W-:-:S06]  /*1ad0*/  WARPGROUP.ARRIVE ;  /* 0x00000000000079c5 */ /* 0x000fcc0000000000 */
[----:B------:R-:W-:Y:S01]  /*1ae0*/  HGMMA.64x64x16.F32 R56, gdesc[UR12], R56, gsb0 ;  /* 0x00e000000c3879f0 */ /* 0x000fe20008000838 */
[----:B------:R-:W-:Y:S01]  /*1af0*/  UMOV UR12, UR5 ;  /* 0x00000005000c7c82 */ /* 0x000fe20008000000 */
[----:B------:R-:W-:Y:S01]  /*1b00*/  UMOV UR13, 0x40000040 ;  /* 0x40000040000d7882 */ /* 0x000fe20000000000 */
[----:B------:R-:W-:Y:S01]  /*1b10*/  UMOV UR5, 0x40000040 ;  /* 0x4000004000057882 */ /* 0x000fe20000000000 */
[----:B------:R-:W-:Y:S02]  /*1b20*/  WARPGROUP.DEPBAR.LE gsb0, 0x0 ;  /* 0x00008000000079c5 */ /* 0x000fe40000010000 */
[----:B------:R-:W-:-:S06]  /*1b30*/  WARPGROUP.ARRIVE ;  /* 0x00000000000079c5 */ /* 0x000fcc0000000000 */
[----:B------:R-:W-:Y:S03]  /*1b40*/  HGMMA.64x64x16.F32 R24, gdesc[UR12], R24, gsb0 ;  /* 0x00e000000c1879f0 */ /* 0x000fe60008000818 */
[----:B------:R-:W-:Y:S02]  /*1b50*/  WARPGROUP.DEPBAR.LE gsb0, 0x0 ;  /* 0x00008000000079c5 */ /* 0x000fe40000010000 */
[----:B------:R-:W-:-:S06]  /*1b60*/  WARPGROUP.ARRIVE ;  /* 0x00000000000079c5 */ /* 0x000fcc0000000000 */
[----:B------:R-:W-:Y:S01]  /*1b70*/  HGMMA.64x64x16.F32 R56, gdesc[UR4], R56, gsb0 ;  /* 0x00e00000043879f0 */ /* 0x000fe20008000838 */
[----:B------:R-:W-:Y:S01]  /*1b80*/  UMOV UR4, UR10 ;  /* 0x0000000a00047c82 */ /* 0x000fe20008000000 */
[----:B------:R-:W-:Y:S01]  /*1b90*/  UMOV UR5, 0x40000040 ;  /* 0x4000004000057882 */ /* 0x000fe20000000000 */
[----:B------:R-:W-:Y:S02]  /*1ba0*/  WARPGROUP.DEPBAR.LE gsb0, 0x0 ;  /* 0x00008000000079c5 */ /* 0x000fe40000010000 */
[----:B------:R-:W-:-:S06]  /*1bb0*/  WARPGROUP.ARRIVE ;  /* 0x00000000000079c5 */ /* 0x000fcc0000000000 */
[----:B------:R-:W-:Y:S03]  /*1bc0*/  HGMMA.64x64x16.F32 R24, gdesc[UR4], R24, gsb0 ;  /* 0x00e00000041879f0 */ /* 0x000fe60008000818 */
[----:B------:R-:W-:Y:S02]  /*1bd0*/  WARPGROUP.DEPBAR.LE gsb0, 0x0 ;  /* 0x00008000000079c5 */ /* 0x000fe40000010000 */
[----:B------:R-:W-:Y:S05]  /*1be0*/  @!P2 BRA `(.L_x_18) ;  /* 0x00000008004ca947 */ /* 0x000fea0003800000 */
[----:B------:R-:W-:Y:S01]  /*1bf0*/  UIADD3 UR13, UR42, 0x1, URZ ;  /* 0x000000012a0d7890 */ /* 0x000fe2000fffe03f */
[----:B01----:R-:W-:Y:S01]  /*1c00*/  IMAD.U32 R0, RZ, RZ, UR44 ;  /* 0x0000002cff007e24 */ /* 0x003fe2000f8e00ff */
[----:B------:R-:W-:Y:S02]  /*1c10*/  UMOV UR9, UR42 ;  /* 0x0000002a00097c82 */ /* 0x000fe40008000000 */
[----:B------:R-:W-:-:S04]  /*1c20*/  UISETP.NE.AND UP0, UPT, UR13, 0x3, UPT ;  /* 0x000000030d00788c */ /* 0x000fc8000bf05270 */
[----:B------:R-:W-:Y:S02]  /*1c30*/  USEL UR4, URZ, 0x1, UP0 ;  /* 0x000000013f047887 */ /* 0x000fe40008000000 */
[----:B------:R-:W-:Y:S02]  /*1c40*/  USEL UR13, UR13, URZ, UP0 ;  /* 0x0000003f0d0d7287 */ /* 0x000fe40008000000 */
[----:B------:R-:W-:-:S06]  /*1c50*/  ULOP3.LUT UR4, UR40, UR4, URZ, 0x3c, !UPT ;  /* 0x0000000428047292 */ /* 0x000fcc000f8e3c3f */
[----:B------:R-:W-:-:S07]  /*1c60*/  IMAD.U32 R5, RZ, RZ, UR4 ;  /* 0x00000004ff057e24 */ /* 0x000fce000f8e00ff */
.L_x_25:
[----:B01----:R-:W-:Y:S05]  /*1c70*/  @!P0 BRA `(.L_x_19) ;  /* 0x0000000000048947 */ /* 0x003fea0003800000 */
[----:B------:R-:W-:Y:S01]  /*1c80*/  BPT.TRAP 0x1 ;  /* 0x000000040000795c */ /* 0x000fe20000300000 */
.L_x_19:
[----:B------:R-:W0:Y:S01]  /*1c90*/  S2UR UR4, SR_CgaCtaId ;  /* 0x00000000000479c3 */ /* 0x000e220000008800 */
[----:B------:R-:W-:Y:S01]  /*1ca0*/  UMOV UR10, 0x400 ;  /* 0x00000400000a7882 */ /* 0x000fe20000000000 */
[----:B------:R-:W-:Y:S01]  /*1cb0*/  SHF.L.U32 R3, R5, 0x1f, RZ ;  /* 0x0000001f05037819 */ /* 0x000fe200000006ff */
[----:B0-----:R-:W-:-:S04]  /*1cc0*/  ULEA UR10, UR4, UR10, 0x18 ;  /* 0x0000000a040a7291 */ /* 0x001fc8000f8ec03f */
[----:B------:R-:W-:-:S09]  /*1cd0*/  ULEA UR4, UR13, UR10, 0x3 ;  /* 0x0000000a0d047291 */ /* 0x000fd2000f8e183f */
[----:B------:R0:W1:Y:S01]  /*1ce0*/  SYNCS.PHASECHK.TRANS64.TRYWAIT P1, [UR4], R3 ;  /* 0x00000003ff0075a7 */ /* 0x0000620008020144 */
[----:B------:R-:W-:Y:S05]  /*1cf0*/  @!P0 BRA `(.L_x_20) ;  /* 0x0000000000048947 */ /* 0x000fea0003800000 */
[----:B------:R-:W-:Y:S01]  /*1d00*/  BPT.TRAP 0x1 ;  /* 0x000000040000795c */ /* 0x000fe20000300000 */
.L_x_20:
[----:B-1----:R-:W-:Y:S05]  /*1d10*/  @P1 BRA `(.L_x_21) ;  /* 0x0000000000081947 */ /* 0x002fea0003800000 */
[----:B------:R-:W1:Y:S02]  /*1d20*/  SYNCS.PHASECHK.TRANS64.TRYWAIT P1, [UR4], R3 ;  /* 0x00000003ff0075a7 */ /* 0x000e640008020144 */
[----:B-1----:R-:W-:Y:S05]  /*1d30*/  @!P1 BRA `(.L_x_22) ;  /* 0x0000007000d89947 */ /* 0x002fea0003800000 */
.L_x_21:
[----:B------:R-:W-:Y:S01]  /*1d40*/  ULEA UR12, UR13, UR8, 0xa ;  /* 0x000000080d0c7291 */ /* 0x000fe2000f8e503f */
[----:B------:R-:W-:Y:S01]  /*1d50*/  WARPGROUP.ARRIVE ;  /* 0x00000000000079c5 */ /* 0x000fe20000000000 */
[----:B------:R-:W-:Y:S01]  /*1d60*/  ULEA UR11, UR13, UR45, 0xc ;  /* 0x0000002d0d0b7291 */ /* 0x000fe2000f8e603f */
[----:B------:R-:W-:Y:S01]  /*1d70*/  UMOV UR7, 0x40000040 ;  /* 0x4000004000077882 */ /* 0x000fe20000000000 */
[----:B------:R-:W-:Y:S02]  /*1d80*/  UMOV UR5, 0x40000040 ;  /* 0x4000004000057882 */ /* 0x000fe40000000000 */
[----:B------:R-:W-:Y:S01]  /*1d90*/  UIADD3 UR14, UR11, 0x400, URZ ;  /* 0x000004000b0e7890 */ /* 0x000fe2000fffe03f */
[----:B------:R-:W-:Y:S02]  /*1da0*/  UMOV UR6, UR12 ;  /* 0x0000000c00067c82 */ /* 0x000fe40008000000 */
[----:B------:R-:W-:Y:S02]  /*1db0*/  UMOV UR4, UR11 ;  /* 0x0000000b00047c82 */ /* 0x000fe40008000000 */
[----:B------:R-:W-:Y:S01]  /*1dc0*/  HGMMA.64x64x16.F32 R56, gdesc[UR4], R56, gsb0 ;  /* 0x00e00000043879f0 */ /* 0x000fe20008000838 */
[----:B------:R-:W-:Y:S01]  /*1dd0*/  UMOV UR5, 0x40000040 ;  /* 0x4000004000057882 */ /* 0x000fe20000000000 */
[----:B------:R-:W-:Y:S01]  /*1de0*/  UMOV UR4, UR14 ;  /* 0x0000000e00047c82 */ /* 0x000fe20008000000 */
[----:B------:R-:W-:Y:S01]  /*1df0*/  UIADD3 UR14, UR11, 0x402, URZ ;  /* 0x000004020b0e7890 */ /* 0x000fe2000fffe03f */
[----:B------:R-:W-:-:S02]  /*1e00*/  WARPGROUP.DEPBAR.LE gsb0, 0x0 ;  /* 0x00008000000079c5 */ /* 0x000fc40000010000 */
        /* <DEDUP_REMOVED lines=76> */
[----:B------:R-:W-:Y:S02]  /*22d0*/  WARPGROUP.DEPBAR.LE gsb0, 0x0 ;  /* 0x00008000000079c5 */ /* 0x000fe40000010000 */
[----:B------:R-:W-:-:S06]  /*22e0*/  WARPGROUP.ARRIVE ;  /* 0x00000000000079c5 */ /* 0x000fcc0000000000 */
[----:B------:R-:W-:Y:S01]  /*22f0*/  HGMMA.64x64x16.F32 R24, gdesc[UR4], R24, gsb0 ;  /* 0x00e00000041879f0 */ /* 0x000fe20008000818 */
[----:B------:R-:W-:Y:S02]  /*2300*/  UIADD3 UR6, UR12, 0x206, URZ ;  /* 0x000002060c067890 */ /* 0x000fe4000fffe03f */
[----:B------:R-:W-:Y:S01]  /*2310*/  UIADD3 UR4, UR11, 0x806, URZ ;  /* 0x000008060b047890 */ /* 0x000fe2000fffe03f */
[----:B------:R-:W-:Y:S01]  /*2320*/  UMOV UR7, 0x40000040 ;  /* 0x4000004000077882 */ /* 0x000fe20000000000 */
[----:B------:R-:W-:Y:S01]  /*2330*/  UMOV UR5, 0x40000040 ;  /* 0x4000004000057882 */ /* 0x000fe20000000000 */
[----:B------:R-:W-:Y:S01]  /*2340*/  UIADD3 UR11, UR11, 0xc06, URZ ;  /* 0x00000c060b0b7890 */ /* 0x000fe2000fffe03f */
        /* <DEDUP_REMOVED lines=10> */
[----:B------:R-:W-:Y:S01]  /*23f0*/  BPT.TRAP 0x1 ;  /* 0x000000040000795c */ /* 0x000fe20000300000 */
.L_x_23:
[----:B------:R-:W-:Y:S01]  /*2400*/  ULEA UR10, UR9, UR10, 0x3 ;  /* 0x0000000a090a7291 */ /* 0x000fe2000f8e183f */
[----:B------:R-:W-:-:S03]  /*2410*/  ISETP.GT.U32.AND P1, PT, R18, 0x1, PT ;  /* 0x000000011200780c */ /* 0x000fc60003f24070 */
[----:B------:R-:W-:-:S04]  /*2420*/  UIADD3 UR10, UR10, 0x18, URZ ;  /* 0x000000180a0a7890 */ /* 0x000fc8000fffe03f */
[----:B------:R-:W-:-:S09]  /*2430*/  UPRMT UR10, URZ, 0x654, UR10 ;  /* 0x000006543f0a7896 */ /* 0x000fd2000800000a */
[----:B------:R-:W-:Y:S01]  /*2440*/  SYNCS.ARRIVE.TRANS64.RED.A1T0 RZ, [UR10], RZ ;  /* 0x000000ffffff79a7 */ /* 0x000fe2000810040a */
[----:B------:R-:W-:Y:S05]  /*2450*/  @P1 BRA `(.L_x_24) ;  /* 0x0000000000041947 */ /* 0x000fea0003800000 */
[----:B------:R-:W-:Y:S01]  /*2460*/  BPT.TRAP 0x1 ;  /* 0x000000040000795c */ /* 0x000fe20000300000 */
.L_x_24:
[----:B------:R-:W-:Y:S01]  /*2470*/  UIADD3 UR13, UR13, 0x1, URZ ;  /* 0x000000010d0d7890 */ /* 0x000fe2000fffe03f */
[C---:B------:R-:W-:Y:S01]  /*2480*/  ISETP.GT.AND P1, PT, R0.reuse, 0x1, PT ;  /* 0x000000010000780c */ /* 0x040fe20003f24270 */
[----:B------:R-:W-:Y:S01]  /*2490*/  UIADD3 UR9, UR9, 0x1, URZ ;  /* 0x0000000109097890 */ /* 0x000fe2000fffe03f */
[----:B------:R-:W-:Y:S01]  /*24a0*/  VIADD R0, R0, 0xffffffff ;  /* 0xffffffff00007836 */ /* 0x000fe20000000000 */
[----:B------:R-:W-:Y:S02]  /*24b0*/  UISETP.NE.AND UP0, UPT, UR13, 0x3, UPT ;  /* 0x000000030d00788c */ /* 0x000fe4000bf05270 */
[----:B------:R-:W-:Y:S02]  /*24c0*/  UISETP.NE.AND UP1, UPT, UR9, 0x3, UPT ;  /* 0x000000030900788c */ /* 0x000fe4000bf25270 */
[----:B------:R-:W-:Y:S02]  /*24d0*/  USEL UR4, URZ, 0x1, UP0 ;  /* 0x000000013f047887 */ /* 0x000fe40008000000 */
[----:B------:R-:W-:-:S02]  /*24e0*/  USEL UR13, UR13, URZ, UP0 ;  /* 0x0000003f0d0d7287 */ /* 0x000fc40008000000 */
[----:B------:R-:W-:Y:S02]  /*24f0*/  USEL UR9, UR9, URZ, UP1 ;  /* 0x0000003f09097287 */ /* 0x000fe40008800000 */
[----:B------:R-:W-:Y:S01]  /*2500*/  LOP3.LUT R5, R5, UR4, RZ, 0x3c, !PT ;  /* 0x0000000405057c12 */ /* 0x000fe2000f8e3cff */
[----:B------:R-:W-:Y:S09]  /*2510*/  @P1 BRA `(.L_x_25) ;  /* 0xfffffff400d41947 */ /* 0x000ff2000383ffff */
.L_x_18:
[----:B01----:R-:W0:Y:S02]  /*2520*/  LDC R0, c[0x0][0x28c] ;  /* 0x0000a300ff007b82 */ /* 0x003e240000000800 */
[----:B0-----:R-:W-:-:S13]  /*2530*/  ISETP.GE.AND P1, PT, R0, 0x1, PT ;  /* 0x000000010000780c */ /* 0x001fda0003f26270 */
[----:B------:R-:W-:Y:S05]  /*2540*/  @!P1 BRA `(.L_x_26) ;  /* 0x0000000000409947 */ /* 0x000fea0003800000 */
[----:B------:R-:W-:Y:S05]  /*2550*/  @!P0 BRA `(.L_x_27) ;  /* 0x0000000000048947 */ /* 0x000fea0003800000 */
[----:B------:R-:W-:Y:S01]  /*2560*/  BPT.TRAP 0x1 ;  /* 0x000000040000795c */ /* 0x000fe20000300000 */
.L_x_27:
[----:B------:R-:W0:Y:S01]  /*2570*/  S2UR UR7, SR_CgaCtaId ;  /* 0x00000000000779c3 */ /* 0x000e220000008800 */
[----:B------:R-:W-:Y:S01]  /*2580*/  UIADD3 UR6, UR44, UR42, URZ ;  /* 0x0000002a2c067290 */ /* 0x000fe2000fffe03f */
[----:B------:R-:W-:-:S03]  /*2590*/  ISETP.GT.U32.AND P0, PT, R18, 0x1, PT ;  /* 0x000000011200780c */ /* 0x000fc60003f04070 */
[----:B------:R-:W-:-:S04]  /*25a0*/  UIMAD.WIDE.U32 UR4, UR6, -0x55555555, URZ ;  /* 0xaaaaaaab060478a5 */ /* 0x000fc8000f8e003f */
[----:B------:R-:W-:-:S03]  /*25b0*/  USHF.R.U32.HI UR4, URZ, 0x1, UR5 ;  /* 0x000000013f047899 */ /* 0x000fc60008011605 */
[----:B------:R-:W-:Y:S01]  /*25c0*/  UMOV UR5, 0x400 ;  /* 0x0000040000057882 */ /* 0x000fe20000000000 */
[----:B------:R-:W-:Y:S02]  /*25d0*/  UIMAD UR6, UR4, -0x3, UR6 ;  /* 0xfffffffd040678a4 */ /* 0x000fe4000f8e0206 */
[----:B0-----:R-:W-:-:S04]  /*25e0*/  ULEA UR5, UR7, UR5, 0x18 ;  /* 0x0000000507057291 */ /* 0x001fc8000f8ec03f */
[----:B------:R-:W-:-:S04]  /*25f0*/  ULEA UR6, UR6, UR5, 0x3 ;  /* 0x0000000506067291 */ /* 0x000fc8000f8e183f */
[----:B------:R-:W-:-:S04]  /*2600*/  UIADD3 UR6, UR6, 0x18, URZ ;  /* 0x0000001806067890 */ /* 0x000fc8000fffe03f */
[----:B------:R-:W-:-:S09]  /*2610*/  UPRMT UR6, URZ, 0x654, UR6 ;  /* 0x000006543f067896 */ /* 0x000fd20008000006 */
[----:B------:R-:W-:Y:S01]  /*2620*/  SYNCS.ARRIVE.TRANS64.RED.A1T0 RZ, [UR6], RZ ;  /* 0x000000ffffff79a7 */ /* 0x000fe20008100406 */
[----:B------:R-:W-:Y:S05]  /*2630*/  @P0 BRA `(.L_x_26) ;  /* 0x0000000000040947 */ /* 0x000fea0003800000 */
[----:B------:R-:W-:Y:S01]  /*2640*/  BPT.TRAP 0x1 ;  /* 0x000000040000795c */ /* 0x000fe20000300000 */
.L_x_26:
[----:B------:R-:W-:Y:S01]  /*2650*/  IMAD.SHL.U32 R101, R101, 0x40, RZ ;  /* 0x0000004065657824 */ /* 0x000fe200078e00ff */
[----:B------:R-:W-:Y:S01]  /*2660*/  UIADD3 UR42, UR43, UR42, URZ ;  /* 0x0000002a2b2a7290 */ /* 0x000fe2000fffe03f */
[----:B------:R-:W-:Y:S01]  /*2670*/  SHF.R.S32.HI R11, RZ, 0x1f, R19 ;  /* 0x0000001fff0b7819 */ /* 0x000fe20000011413 */
[----:B------:R-:W-:Y:S01]  /*2680*/  UISETP.GE.U32.AND UP1, UPT, UR43, 0x3, UPT ;  /* 0x000000032b00788c */ /* 0x000fe2000bf26070 */
[----:B------:R-:W-:Y:S01]  /*2690*/  IMAD.SHL.U32 R3, R109, 0x100, RZ ;  /* 0x000001006d037824 */ /* 0x000fe200078e00ff */
[----:B------:R-:W-:Y:S01]  /*26a0*/  ULDC UR7, c[0x0][0x288] ;  /* 0x0000a20000077ab9 */ /* 0x000fe20000000800 */
[C---:B------:R-:W-:Y:S01]  /*26b0*/  LOP3.LUT R8, R101.reuse, 0x6, R96, 0xf8, !PT ;  /* 0x0000000665087812 */ /* 0x040fe200078ef860 */
[----:B------:R-:W-:Y:S01]  /*26c0*/  UISETP.GT.U32.AND UP0, UPT, UR42, 0x2, UPT ;  /* 0x000000022a00788c */ /* 0x000fe2000bf04070 */
[----:B------:R-:W-:Y:S01]  /*26d0*/  ISETP.GE.AND P0, PT, R101, UR7, PT ;  /* 0x0000000765007c0c */ /* 0x000fe2000bf06270 */
[----:B------:R-:W-:Y:S01]  /*26e0*/  ULDC.64 UR4, c[0x0][0x5d0] ;  /* 0x0001740000047ab9 */ /* 0x000fe20000000a00 */
[--C-:B------:R-:W-:Y:S01]  /*26f0*/  SHF.R.S32.HI R9, RZ, 0x1f, R8.reuse ;  /* 0x0000001fff097819 */ /* 0x100fe20000011408 */
[----:B------:R-:W-:Y:S01]  /*2700*/  ULDC UR10, c[0x0][0x284] ;  /* 0x0000a100000a7ab9 */ /* 0x000fe20000000800 */
[----:B------:R-:W-:Y:S01]  /*2710*/  IMAD R0, R11, UR4, RZ ;  /* 0x000000040b007c24 */ /* 0x000fe2000f8e02ff */
[----:B------:R-:W-:Y:S01]  /*2720*/  UISETP.LT.U32.AND UP0, UPT, UR43, 0x3, UP0 ;  /* 0x000000032b00788c */ /* 0x000fe20008701070 */
[----:B------:R-:W-:Y:S01]  /*2730*/  ISETP.GE.OR P0, PT, R3, UR10, P0 ;  /* 0x0000000a03007c0c */ /* 0x000fe20008706670 */
[----:B------:R-:W-:Y:S01]  /*2740*/  IMAD.WIDE.U32 R4, R19, UR4, R8 ;  /* 0x0000000413047c25 */ /* 0x000fe2000f8e0008 */
[----:B------:R-:W-:Y:S01]  /*2750*/  ULDC.64 UR8, c[0x0][0x5c8] ;  /* 0x0001720000087ab9 */ /* 0x000fe20000000a00 */
[----:B------:R-:W-:-:S02]  /*2760*/  USEL UR6, URZ, 0x1, !UP0 ;  /* 0x000000013f067887 */ /* 0x000fc4000c000000 */
[----:B------:R-:W-:Y:S01]  /*2770*/  IMAD R7, R19, UR5, R0 ;  /* 0x0000000513077c24 */ /* 0x000fe2000f8e0200 */
[----:B------:R-:W-:Y:S01]  /*2780*/  @UP1 UIMAD.WIDE.U32 UR4, UR42, -0x55555555, URZ ;  /* 0xaaaaaaab2a0418a5 */ /* 0x000fe2000f8e003f */
[----:B------:R-:W-:Y:S01]  /*2790*/  IMAD.WIDE R108, R109, 0x100, R22 ;  /* 0x000001006d6c7825 */ /* 0x000fe200078e0216 */
[----:B------:R-:W-:Y:S02]  /*27a0*/  ULOP3.LUT UR40, UR40, UR6, URZ, 0x3c, !UPT ;  /* 0x0000000628287292 */ /* 0x000fe4000f8e3c3f */
[----:B------:R-:W-:Y:S01]  /*27b0*/  @UP1 USHF.R.U32.HI UR4, URZ, 0x1, UR5 ;  /* 0x000000013f041899 */ /* 0x000fe20008011605 */
[----:B------:R-:W-:Y:S02]  /*27c0*/  IMAD.IADD R5, R5, 0x1, R7 ;  /* 0x0000000105057824 */ /* 0x000fe400078e0207 */
[----:B------:R-:W-:Y:S01]  /*27d0*/  IMAD R7, R109, UR8, RZ ;  /* 0x000000086d077c24 */ /* 0x000fe2000f8e02ff */
[----:B------:R-:W-:Y:S01]  /*27e0*/  @UP1 ULOP3.LUT UR40, UR40, 0x1, UR4, 0x78, !UPT ;  /* 0x0000000128281892 */ /* 0x000fe2000f8e7804 */
[----:B------:R-:W-:-:S04]  /*27f0*/  IMAD.WIDE.U32 R112, R108, UR8, R4 ;  /* 0x000000086c707c25 */ /* 0x000fc8000f8e0004 */
[----:B------:R-:W-:Y:S02]  /*2800*/  IMAD R7, R108, UR9, R7 ;  /* 0x000000096c077c24 */ /* 0x000fe4000f8e0207 */
[----:B------:R-:W-:Y:S01]  /*2810*/  IMAD.MOV.U32 R0, RZ, RZ, -0x1 ;  /* 0xffffffffff007424 */ /* 0x000fe200078e00ff */
[----:B------:R-:W-:Y:S06]  /*2820*/  @P0 BRA `(.L_x_28) ;  /* 0x0000004c00000947 */ /* 0x000fec0003800000 */
[----:B-----5:R-:W-:Y:S01]  /*2830*/  FSETP.NEU.AND P1, PT, R89, RZ, PT ;  /* 0x000000ff5900720b */ /* 0x020fe20003f2d000 */
[----:B------:R-:W-:Y:S01]  /*2840*/  IMAD.IADD R4, R90, 0x1, -R101 ;  /* 0x000000015a047824 */ /* 0x000fe200078e0a65 */
[----:B------:R-:W-:Y:S01]  /*2850*/  BSSY B0, `(.L_x_28) ;  /* 0x00004bd000007945 */ /* 0x000fe20003800000 */
[----:B------:R-:W-:Y:S02]  /*2860*/  IMAD.IADD R3, R100, 0x1, -R3 ;  /* 0x0000000164037824 */ /* 0x000fe400078e0a03 */
[----:B------:R-:W-:Y:S01]  /*2870*/  IMAD.IADD R105, R113, 0x1, R7 ;  /* 0x0000000171697824 */ /* 0x000fe200078e0207 */
[----:B------:R-:W-:-:S04]  /*2880*/  ISETP.GT.AND P6, PT, R4, RZ, PT ;  /* 0x000000ff0400720c */ /* 0x000fc80003fc4270 */
[----:B------:R-:W-:-:S03]  /*2890*/  ISETP.GT.AND P0, PT, R3, RZ, P6 ;  /* 0x000000ff0300720c */ /* 0x000fc60003704270 */
[----:B------:R-:W-:Y:S10]  /*28a0*/  @!P1 BRA `(.L_x_29) ;  /* 0x0000003400709947 */ /* 0x000ff40003800000 */
[----:B------:R-:W0:Y:S01]  /*28b0*/  LDC.64 R14, c[0x0][0x5b8] ;  /* 0x00016e00ff0e7b82 */ /* 0x000e220000000a00 */
[----:B------:R-:W-:-:S07]  /*28c0*/  ULDC.64 UR4, c[0x0][0x5c0] ;  /* 0x0001700000047ab9 */ /* 0x000fce0000000a00 */
[----:B------:R-:W1:Y:S08]  /*28d0*/  LDC.64 R106, c[0x0][0x5b0] ;  /* 0x00016c00ff6a7b82 */ /* 0x000e700000000a00 */
[----:B------:R-:W2:Y:S01]  /*28e0*/  LDC.64 R12, c[0x0][0x5a8] ;  /* 0x00016a00ff0c7b82 */ /* 0x000ea20000000a00 */
[-C--:B0-----:R-:W-:Y:S02]  /*28f0*/  IMAD R6, R11, R14.reuse, RZ ;  /* 0x0000000e0b067224 */ /* 0x081fe400078e02ff */
[----:B------:R-:W-:-:S04]  /*2900*/  IMAD.WIDE.U32 R20, R19, R14, R8 ;  /* 0x0000000e13147225 */ /* 0x000fc800078e0008 */
[----:B------:R-:W-:Y:S02]  /*2910*/  IMAD R101, R19, R15, R6 ;  /* 0x0000000f13657224 */ /* 0x000fe400078e0206 */
[-C--:B-1----:R-:W-:Y:S02]  /*2920*/  IMAD R5, R109, R106.reuse, RZ ;  /* 0x0000006a6d057224 */ /* 0x082fe400078e02ff */
[----:B------:R-:W-:Y:S02]  /*2930*/  IMAD.IADD R103, R21, 0x1, R101 ;  /* 0x0000000115677824 */ /* 0x000fe400078e0265 */
[----:B------:R-:W-:Y:S02]  /*2940*/  IMAD.MOV.U32 R102, RZ, RZ, R20 ;  /* 0x000000ffff667224 */ /* 0x000fe400078e0014 */
[C---:B------:R-:W-:Y:S02]  /*2950*/  IMAD R119, R108.reuse, R107, R5 ;  /* 0x0000006b6c777224 */ /* 0x040fe400078e0205 */
[----:B------:R-:W-:-:S04]  /*2960*/  IMAD.WIDE.U32 R6, R108, R106, R102 ;  /* 0x0000006a6c067225 */ /* 0x000fc800078e0066 */
[----:B------:R-:W-:Y:S01]  /*2970*/  IMAD.IADD R5, R7, 0x1, R119 ;  /* 0x0000000107057824 */ /* 0x000fe200078e0277 */
[----:B--2---:R-:W-:-:S04]  /*2980*/  LEA R10, P1, R6, R12, 0x1 ;  /* 0x0000000c060a7211 */ /* 0x004fc800078208ff */
[----:B------:R-:W-:-:S05]  /*2990*/  LEA.HI.X R11, R6, R13, R5, 0x1, P1 ;  /* 0x0000000d060b7211 */ /* 0x000fca00008f0c05 */
[----:B------:R-:W2:Y:S01]  /*29a0*/  @P0 LDG.E.LTC128B.U16 R5, desc[UR36][R10.64] ;  /* 0x000000240a050981 */ /* 0x000ea2000c1e1520 */
[----:B------:R-:W-:Y:S01]  /*29b0*/  ISETP.GT.AND P4, PT, R4, 0x1, PT ;  /* 0x000000010400780c */ /* 0x000fe20003f84270 */
[----:B------:R-:W-:Y:S01]  /*29c0*/  IMAD.WIDE.U32 R6, R108, R106, R8 ;  /* 0x0000006a6c067225 */ /* 0x000fe200078e0008 */
[----:B------:R-:W-:Y:S01]  /*29d0*/  BSSY B1, `(.L_x_30) ;  /* 0x0000013000017945 */ /* 0x000fe20003800000 */
[----:B------:R-:W-:Y:S02]  /*29e0*/  SHF.L.U64.HI R113, R106, 0x3, R107 ;  /* 0x000000036a717819 */ /* 0x000fe4000001026b */
[----:B------:R-:W-:Y:S01]  /*29f0*/  IMAD.IADD R7, R119, 0x1, R7 ;  /* 0x0000000177077824 */ /* 0x000fe200078e0207 */
[----:B------:R-:W-:Y:S01]  /*2a00*/  P2R R117, PR, RZ, 0x10 ;  /* 0x00000010ff757803 */ /* 0x000fe20000000000 */
[----:B------:R-:W-:-:S04]  /*2a10*/  IMAD.WIDE.U32 R110, R19, R14, R6 ;  /* 0x0000000e136e7225 */ /* 0x000fc800078e0006 */
[----:B------:R-:W-:Y:S01]  /*2a20*/  IMAD.IADD R7, R101, 0x1, R111 ;  /* 0x0000000165077824 */ /* 0x000fe200078e026f */
[----:B------:R-:W-:-:S04]  /*2a30*/  LEA R6, P2, R110, R12, 0x1 ;  /* 0x0000000c6e067211 */ /* 0x000fc800078408ff */
[----:B------:R-:W-:Y:S01]  /*2a40*/  LEA.HI.X R7, R110, R13, R7, 0x1, P2 ;  /* 0x0000000d6e077211 */ /* 0x000fe200010f0c07 */
[----:B--2---:R-:W-:-:S05]  /*2a50*/  HADD2.F32 R104, -RZ, R5.H0_H0 ;  /* 0x20000005ff687230 */ /* 0x004fca0000004100 */
[----:B------:R-:W-:Y:S01]  /*2a60*/  FMUL R15, R104, R89 ;  /* 0x00000059680f7220 */ /* 0x000fe20000400000 */
[----:B------:R-:W-:-:S03]  /*2a70*/  LEA R104, P1, R112, UR4, 0x1 ;  /* 0x0000000470687c11 */ /* 0x000fc6000f8208ff */
[----:B------:R-:W-:Y:S01]  /*2a80*/  FFMA R15, R56, R88, R15 ;  /* 0x00000058380f7223 */ /* 0x000fe2000000000f */
[----:B------:R-:W-:Y:S01]  /*2a90*/  LEA.HI.X R105, R112, UR5, R105, 0x1, P1 ;  /* 0x0000000570697c11 */ /* 0x000fe200088f0c69 */
[----:B------:R-:W-:Y:S01]  /*2aa0*/  IMAD.SHL.U32 R112, R106, 0x8, RZ ;  /* 0x000000086a707824 */ /* 0x000fe200078e00ff */
[----:B------:R-:W-:Y:S02]  /*2ab0*/  ISETP.GT.AND P1, PT, R3, RZ, P4 ;  /* 0x000000ff0300720c */ /* 0x000fe40002724270 */
[----:B------:R-:W-:-:S05]  /*2ac0*/  F2FP.F16.F32.PACK_AB R15, RZ, R15 ;  /* 0x0000000fff0f723e */ /* 0x000fca00000000ff */
[----:B------:R0:W-:Y:S06]  /*2ad0*/  @P0 STG.E.U16 desc[UR36][R104.64], R15 ;  /* 0x0000000f68000986 */ /* 0x0001ec000c101524 */
[----:B------:R-:W-:Y:S05]  /*2ae0*/  @!P1 BRA `(.L_x_31) ;  /* 0x0000000000049947 */ /* 0x000fea0003800000 */
[----:B------:R1:W5:Y:S02]  /*2af0*/  LDG.E.LTC128B.U16 R5, desc[UR36][R6.64+0x2] ;  /* 0x0000022406057981 */ /* 0x000364000c1e1520 */
.L_x_31:
[----:B------:R-:W-:Y:S05]  /*2b00*/  BSYNC B1 ;  /* 0x0000000000017941 */ /* 0x000fea0003800000 */
.L_x_30:
[----:B-----5:R-:W-:Y:S01]  /*2b10*/  HADD2.F32 R10, -RZ, R5.H0_H0 ;  /* 0x20000005ff0a7230 */ /* 0x020fe20000004100 */
[----:B------:R-:W-:Y:S01]  /*2b20*/  ISETP.GT.AND P0, PT, R3, 0x8, P6 ;  /* 0x000000080300780c */ /* 0x000fe20003704270 */
[----:B------:R-:W-:Y:S01]  /*2b30*/  IMAD.WIDE.U32 R114, R108, R106, R112 ;  /* 0x0000006a6c727225 */ /* 0x000fe200078e0070 */
[----:B0-----:R-:W-:-:S03]  /*2b40*/  PRMT R15, R5, 0x7610, R15 ;  /* 0x00007610050f7816 */ /* 0x001fc6000000000f */
[----:B------:R-:W-:Y:S01]  /*2b50*/  FMUL R10, R10, R89 ;  /* 0x000000590a0a7220 */ /* 0x000fe20000400000 */
[----:B------:R-:W-:Y:S01]  /*2b60*/  IMAD.IADD R119, R119, 0x1, R115 ;  /* 0x0000000177777824 */ /* 0x000fe200078e0273 */
[----:B------:R-:W-:Y:S02]  /*2b70*/  IADD3 R11, P2, R20, R114, RZ ;  /* 0x00000072140b7210 */ /* 0x000fe40007f5e0ff */
[----:B------:R-:W-:-:S03]  /*2b80*/  FFMA R57, R57, R88, R10 ;  /* 0x0000005839397223 */ /* 0x000fc6000000000a */
[----:B------:R-:W-:Y:S01]  /*2b90*/  IMAD.X R56, R119, 0x1, R103, P2 ;  /* 0x0000000177387824 */ /* 0x000fe200010e0667 */
[C---:B------:R-:W-:Y:S02]  /*2ba0*/  LEA R10, P2, R11.reuse, R12, 0x1 ;  /* 0x0000000c0b0a7211 */ /* 0x040fe400078408ff */
[----:B------:R-:W-:Y:S02]  /*2bb0*/  F2FP.F16.F32.PACK_AB R57, RZ, R57 ;  /* 0x00000039ff39723e */ /* 0x000fe400000000ff */
[----:B------:R-:W-:Y:S01]  /*2bc0*/  LEA.HI.X R11, R11, R13, R56, 0x1, P2 ;  /* 0x0000000d0b0b7211 */ /* 0x000fe200010f0c38 */
[----:B------:R-:W-:Y:S01]  /*2bd0*/  @P1 IMAD.MOV.U32 R56, RZ, RZ, R104 ;  /* 0x000000ffff381224 */ /* 0x000fe200078e0068 */
[----:B------:R-:W-:Y:S01]  /*2be0*/  PRMT R111, R57, 0x7610, R111 ;  /* 0x00007610396f7816 */ /* 0x000fe2000000006f */
[----:B------:R-:W-:-:S05]  /*2bf0*/  @P1 IMAD.MOV.U32 R57, RZ, RZ, R105 ;  /* 0x000000ffff391224 */ /* 0x000fca00078e0069 */
[----:B------:R0:W-:Y:S04]  /*2c00*/  @P1 STG.E.U16 desc[UR36][R56.64+0x2], R111 ;  /* 0x0000026f38001986 */ /* 0x0001e8000c101524 */
[----:B------:R-:W2:Y:S01]  /*2c10*/  @P0 LDG.E.LTC128B.U16 R15, desc[UR36][R10.64] ;  /* 0x000000240a0f0981 */ /* 0x000ea2000c1e1520 */
[----:B------:R-:W-:Y:S01]  /*2c20*/  IADD3 R114, P1, R8, R114, RZ ;  /* 0x0000007208727210 */ /* 0x000fe20007f3e0ff */
[----:B------:R-:W-:Y:S01]  /*2c30*/  BSSY B1, `(.L_x_32) ;  /* 0x0000012000017945 */ /* 0x000fe20003800000 */
[----:B------:R-:W-:-:S03]  /*2c40*/  SHF.L.U64.HI R121, R94, 0x1, R93 ;  /* 0x000000015e797819 */ /* 0x000fc6000001025d */
[----:B------:R-:W-:Y:S01]  /*2c50*/  IMAD.X R115, R9, 0x1, R119, P1 ;  /* 0x0000000109737824 */ /* 0x000fe200008e0677 */
[----:B------:R-:W-:Y:S01]  /*2c60*/  ISETP.GT.AND P1, PT, R3, 0x8, P4 ;  /* 0x000000080300780c */ /* 0x000fe20002724270 */
[----:B------:R-:W-:Y:S02]  /*2c70*/  IMAD.SHL.U32 R119, R94, 0x2, RZ ;  /* 0x000000025e777824 */ /* 0x000fe400078e00ff */
[----:B------:R-:W-:-:S04]  /*2c80*/  IMAD.WIDE.U32 R114, R19, R14, R114 ;  /* 0x0000000e13727225 */ /* 0x000fc800078e0072 */
[----:B0-----:R-:W-:Y:S01]  /*2c90*/  IMAD.IADD R57, R101, 0x1, R115 ;  /* 0x0000000165397824 */ /* 0x001fe200078e0273 */
[----:B------:R-:W-:-:S04]  /*2ca0*/  LEA R56, P3, R114, R12, 0x1 ;  /* 0x0000000c72387211 */ /* 0x000fc800078608ff */
[----:B------:R-:W-:Y:S01]  /*2cb0*/  LEA.HI.X R57, R114, R13, R57, 0x1, P3 ;  /* 0x0000000d72397211 */ /* 0x000fe200018f0c39 */
[----:B--2---:R-:W-:-:S05]  /*2cc0*/  HADD2.F32 R110, -RZ, R15.H0_H0 ;  /* 0x2000000fff6e7230 */ /* 0x004fca0000004100 */
[----:B------:R-:W-:Y:S01]  /*2cd0*/  FMUL R5, R110, R89 ;  /* 0x000000596e057220 */ /* 0x000fe20000400000 */
[----:B------:R-:W-:-:S03]  /*2ce0*/  IADD3 R110, P2, R119, R104, RZ ;  /* 0x00000068776e7210 */ /* 0x000fc60007f5e0ff */
[----:B------:R-:W-:Y:S02]  /*2cf0*/  FFMA R5, R58, R88, R5 ;  /* 0x000000583a057223 */ /* 0x000fe40000000005 */
[----:B------:R-:W-:-:S03]  /*2d00*/  IMAD.X R111, R121, 0x1, R105, P2 ;  /* 0x00000001796f7824 */ /* 0x000fc600010e0669 */
[----:B------:R-:W-:-:S05]  /*2d10*/  F2FP.F16.F32.PACK_AB R5, RZ, R5 ;  /* 0x00000005ff05723e */ /* 0x000fca00000000ff */
[----:B------:R0:W-:Y:S01]  /*2d20*/  @P0 STG.E.U16 desc[UR36][R110.64], R5 ;  /* 0x000000056e000986 */ /* 0x0001e2000c101524 */
[----:B------:R-:W-:Y:S05]  /*2d30*/  @!P1 BRA `(.L_x_33) ;  /* 0x0000000000049947 */ /* 0x000fea0003800000 */
[----:B------:R2:W5:Y:S02]  /*2d40*/  LDG.E.LTC128B.U16 R15, desc[UR36][R56.64+0x2] ;  /* 0x00000224380f7981 */ /* 0x000564000c1e1520 */
.L_x_33:
[----:B------:R-:W-:Y:S05]  /*2d50*/  BSYNC B1 ;  /* 0x0000000000017941 */ /* 0x000fea0003800000 */
.L_x_32:
[----:B-----5:R-:W-:Y:S01]  /*2d60*/  HADD2.F32 R10, -RZ, R15.H0_H0 ;  /* 0x2000000fff0a7230 */ /* 0x020fe20000004100 */
[----:B------:R-:W-:Y:S01]  /*2d70*/  ISETP.GT.AND P4, PT, R4, 0x8, PT ;  /* 0x000000080400780c */ /* 0x000fe20003f84270 */
[----:B------:R-:W-:Y:S01]  /*2d80*/  IMAD.MOV.U32 R58, RZ, RZ, R110 ;  /* 0x000000ffff3a7224 */ /* 0x000fe200078e006e */
[----:B------:R-:W-:Y:S01]  /*2d90*/  BSSY B1, `(.L_x_34) ;  /* 0x000000b000017945 */ /* 0x000fe20003800000 */
[----:B------:R-:W-:Y:S01]  /*2da0*/  PRMT R114, R15, 0x7610, R114 ;  /* 0x000076100f727816 */ /* 0x000fe20000000072 */
[----:B------:R-:W-:Y:S01]  /*2db0*/  FMUL R10, R10, R89 ;  /* 0x000000590a0a7220 */ /* 0x000fe20000400000 */
[----:B------:R-:W-:Y:S02]  /*2dc0*/  ISETP.GT.AND P0, PT, R3, RZ, P4 ;  /* 0x000000ff0300720c */ /* 0x000fe40002704270 */
[----:B------:R-:W-:Y:S01]  /*2dd0*/  P2R R115, PR, RZ, 0x10 ;  /* 0x00000010ff737803 */ /* 0x000fe20000000000 */
[----:B------:R-:W-:Y:S01]  /*2de0*/  FFMA R10, R59, R88, R10 ;  /* 0x000000583b0a7223 */ /* 0x000fe2000000000a */
[----:B------:R-:W-:-:S04]  /*2df0*/  IMAD.MOV.U32 R59, RZ, RZ, R111 ;  /* 0x000000ffff3b7224 */ /* 0x000fc800078e006f */
[----:B------:R-:W-:-:S05]  /*2e00*/  F2FP.F16.F32.PACK_AB R10, RZ, R10 ;  /* 0x0000000aff0a723e */ /* 0x000fca00000000ff */
[----:B------:R3:W-:Y:S01]  /*2e10*/  @P1 STG.E.U16 desc[UR36][R58.64+0x2], R10 ;  /* 0x0000020a3a001986 */ /* 0x0007e2000c101524 */
[----:B------:R-:W-:Y:S05]  /*2e20*/  @!P0 BRA `(.L_x_35) ;  /* 0x0000000000048947 */ /* 0x000fea0003800000 */
[----:B------:R4:W5:Y:S02]  /*2e30*/  LDG.E.LTC128B.U16 R114, desc[UR36][R6.64+0x10] ;  /* 0x0000102406727981 */ /* 0x000964000c1e1520 */
.L_x_35:
[----:B------:R-:W-:Y:S05]  /*2e40*/  BSYNC B1 ;  /* 0x0000000000017941 */ /* 0x000fea0003800000 */
.L_x_34:
[----:B---3-5:R-:W-:Y:S01]  /*2e50*/  HADD2.F32 R10, -RZ, R114.H0_H0 ;  /* 0x20000072ff0a7230 */ /* 0x028fe20000004100 */
[C---:B0-----:R-:W-:Y:S01]  /*2e60*/  SHF.L.U64.HI R5, R95.reuse, 0x1, R92 ;  /* 0x000000015f057819 */ /* 0x041fe2000001025c */
[----:B------:R-:W-:Y:S01]  /*2e70*/  IMAD.SHL.U32 R15, R95, 0x2, RZ ;  /* 0x000000025f0f7824 */ /* 0x000fe200078e00ff */
[----:B------:R-:W-:Y:S01]  /*2e80*/  ISETP.GT.AND P3, PT, R4, 0x9, PT ;  /* 0x000000090400780c */ /* 0x000fe20003f64270 */
[----:B------:R-:W-:Y:S01]  /*2e90*/  BSSY B1, `(.L_x_36) ;  /* 0x000000b000017945 */ /* 0x000fe20003800000 */
[----:B------:R-:W-:Y:S02]  /*2ea0*/  FMUL R11, R10, R89 ;  /* 0x000000590a0b7220 */ /* 0x000fe40000400000 */
[----:B------:R-:W-:Y:S02]  /*2eb0*/  IADD3 R10, P1, P2, R15, R104, R119 ;  /* 0x000000680f0a7210 */ /* 0x000fe40007a3e077 */
[----:B------:R-:W-:Y:S01]  /*2ec0*/  FFMA R60, R60, R88, R11 ;  /* 0x000000583c3c7223 */ /* 0x000fe2000000000b */
[----:B------:R-:W-:-:S02]  /*2ed0*/  P2R R118, PR, RZ, 0x8 ;  /* 0x00000008ff767803 */ /* 0x000fc40000000000 */
[----:B------:R-:W-:Y:S02]  /*2ee0*/  IADD3.X R11, R5, R105, R121, P1, P2 ;  /* 0x00000069050b7210 */ /* 0x000fe40000fe4479 */
[----:B------:R-:W-:Y:S02]  /*2ef0*/  F2FP.F16.F32.PACK_AB R60, RZ, R60 ;  /* 0x0000003cff3c723e */ /* 0x000fe400000000ff */
[----:B------:R-:W-:-:S03]  /*2f00*/  ISETP.GT.AND P1, PT, R3, RZ, P3 ;  /* 0x000000ff0300720c */ /* 0x000fc60001f24270 */
[----:B------:R0:W-:Y:S10]  /*2f10*/  @P0 STG.E.U16 desc[UR36][R104.64+0x10], R60 ;  /* 0x0000103c68000986 */ /* 0x0001f4000c101524 */
[----:B------:R-:W-:Y:S05]  /*2f20*/  @!P1 BRA `(.L_x_37) ;  /* 0x0000000000049947 */ /* 0x000fea0003800000 */
[----:B------:R3:W5:Y:S02]  /*2f30*/  LDG.E.LTC128B.U16 R114, desc[UR36][R6.64+0x12] ;  /* 0x0000122406727981 */ /* 0x000764000c1e1520 */
.L_x_37:
[----:B------:R-:W-:Y:S05]  /*2f40*/  BSYNC B1 ;  /* 0x0000000000017941 */ /* 0x000fea0003800000 */
.L_x_36:
[----:B0----5:R-:W-:Y:S01]  /*2f50*/  HADD2.F32 R60, -RZ, R114.H0_H0 ;  /* 0x20000072ff3c7230 */ /* 0x021fe20000004100 */
[----:B------:R-:W-:Y:S01]  /*2f60*/  ISETP.GT.AND P0, PT, R3, 0x8, P4 ;  /* 0x000000080300780c */ /* 0x000fe20002704270 */
[----:B------:R-:W-:Y:S03]  /*2f70*/  BSSY B1, `(.L_x_38) ;  /* 0x000000a000017945 */ /* 0x000fe60003800000 */
[----:B------:R-:W-:-:S04]  /*2f80*/  FMUL R60, R60, R89 ;  /* 0x000000593c3c7220 */ /* 0x000fc80000400000 */
[----:B------:R-:W-:Y:S01]  /*2f90*/  FFMA R60, R61, R88, R60 ;  /* 0x000000583d3c7223 */ /* 0x000fe2000000003c */
[----:B------:R-:W-:-:S04]  /*2fa0*/  @P1 IMAD.MOV.U32 R61, RZ, RZ, R105 ;  /* 0x000000ffff3d1224 */ /* 0x000fc800078e0069 */
[----:B------:R-:W-:-:S04]  /*2fb0*/  F2FP.F16.F32.PACK_AB R60, RZ, R60 ;  /* 0x0000003cff3c723e */ /* 0x000fc800000000ff */
[----:B------:R-:W-:Y:S01]  /*2fc0*/  PRMT R119, R60, 0x7610, R119 ;  /* 0x000076103c777816 */ /* 0x000fe20000000077 */
[----:B------:R-:W-:-:S05]  /*2fd0*/  @P1 IMAD.MOV.U32 R60, RZ, RZ, R104 ;  /* 0x000000ffff3c1224 */ /* 0x000fca00078e0068 */
[----:B------:R0:W-:Y:S01]  /*2fe0*/  @P1 STG.E.U16 desc[UR36][R60.64+0x12], R119 ;  /* 0x000012773c001986 */ /* 0x0001e2000c101524 */
[----:B------:R-:W-:Y:S05]  /*2ff0*/  @!P0 BRA `(.L_x_39) ;  /* 0x0000000000048947 */ /* 0x000fea0003800000 */
[----:B------:R0:W5:Y:S02]  /*3000*/  LDG.E.LTC128B.U16 R114, desc[UR36][R56.64+0x10] ;  /* 0x0000102438727981 */ /* 0x000164000c1e1520 */
.L_x_39:
[----:B------:R-:W-:Y:S05]  /*3010*/  BSYNC B1 ;  /* 0x0000000000017941 */ /* 0x000fea0003800000 */
.L_x_38:
[----:B0----5:R-:W-:Y:S01]  /*3020*/  HADD2.F32 R60, -RZ, R114.H0_H0 ;  /* 0x20000072ff3c7230 */ /* 0x021fe20000004100 */
[----:B------:R-:W-:Y:S01]  /*3030*/  ISETP.GT.AND P1, PT, R3, 0x8, P3 ;  /* 0x000000080300780c */ /* 0x000fe20001f24270 */
[----:B------:R-:W-:Y:S03]  /*3040*/  BSSY B1, `(.L_x_40) ;  /* 0x0000007000017945 */ /* 0x000fe60003800000 */
[----:B------:R-:W-:-:S04]  /*3050*/  FMUL R61, R60, R89 ;  /* 0x000000593c3d7220 */ /* 0x000fc80000400000 */
[----:B------:R-:W-:-:S05]  /*3060*/  FFMA R61, R62, R88, R61 ;  /* 0x000000583e3d7223 */ /* 0x000fca000000003d */
[----:B------:R-:W-:-:S05]  /*3070*/  F2FP.F16.F32.PACK_AB R61, RZ, R61 ;  /* 0x0000003dff3d723e */ /* 0x000fca00000000ff */
[----:B------:R0:W-:Y:S01]  /*3080*/  @P0 STG.E.U16 desc[UR36][R58.64+0x10], R61 ;  /* 0x0000103d3a000986 */ /* 0x0001e2000c101524 */
[----:B------:R-:W-:Y:S05]  /*3090*/  @!P1 BRA `(.L_x_41) ;  /* 0x0000000000049947 */ /* 0x000fea0003800000 */
[----:B------:R0:W5:Y:S02]  /*30a0*/  LDG.E.LTC128B.U16 R114, desc[UR36][R56.64+0x12] ;  /* 0x0000122438727981 */ /* 0x000164000c1e1520 */
.L_x_41:
[----:B------:R-:W-:Y:S05]  /*30b0*/  BSYNC B1 ;  /* 0x0000000000017941 */ /* 0x000fea0003800000 */
.L_x_40:
[----:B-----5:R-:W-:Y:S01]  /*30c0*/  HADD2.F32 R60, -RZ, R114.H0_H0 ;  /* 0x20000072ff3c7230 */ /* 0x020fe20000004100 */
[----:B------:R-:W-:Y:S01]  /*30d0*/  IADD3 R123, P0, R108, 0x80, RZ ;  /* 0x000000806c7b7810 */ /* 0x000fe20007f1e0ff */
[----:B------:R-:W-:Y:S01]  /*30e0*/  BSSY B1, `(.L_x_42) ;  /* 0x000000b000017945 */ /* 0x000fe20003800000 */
[----:B------:R-:W-:Y:S02]  /*30f0*/  ISETP.GT.AND P2, PT, R4, 0x10, PT ;  /* 0x000000100400780c */ /* 0x000fe40003f44270 */
[----:B------:R-:W-:Y:S01]  /*3100*/  FMUL R60, R60, R89 ;  /* 0x000000593c3c7220 */ /* 0x000fe20000400000 */
[----:B------:R-:W-:Y:S01]  /*3110*/  IMAD.X R109, RZ, RZ, R109, P0 ;  /* 0x000000ffff6d7224 */ /* 0x000fe200000e066d */
[----:B------:R-:W-:Y:S02]  /*3120*/  ISETP.GT.AND P0, PT, R3, RZ, P2 ;  /* 0x000000ff0300720c */ /* 0x000fe40001704270 */
[----:B------:R-:W-:Y:S01]  /*3130*/  FFMA R60, R63, R88, R60 ;  /* 0x000000583f3c7223 */ /* 0x000fe2000000003c */
[----:B------:R-:W-:-:S04]  /*3140*/  P2R R119, PR, RZ, 0x4 ;  /* 0x00000004ff777803 */ /* 0x000fc80000000000 */
[----:B------:R-:W-:-:S05]  /*3150*/  F2FP.F16.F32.PACK_AB R60, RZ, R60 ;  /* 0x0000003cff3c723e */ /* 0x000fca00000000ff */
[----:B------:R0:W-:Y:S01]  /*3160*/  @P1 STG.E.U16 desc[UR36][R58.64+0x12], R60 ;  /* 0x0000123c3a001986 */ /* 0x0001e2000c101524 */
[----:B------:R-:W-:Y:S05]  /*3170*/  @!P0 BRA `(.L_x_43) ;  /* 0x0000000000048947 */ /* 0x000fea0003800000 */
[----:B------:R0:W5:Y:S02]  /*3180*/  LDG.E.LTC128B.U16 R114, desc[UR36][R6.64+0x20] ;  /* 0x0000202406727981 */ /* 0x000164000c1e1520 */
.L_x_43:
[----:B------:R-:W-:Y:S05]  /*3190*/  BSYNC B1 ;  /* 0x0000000000017941 */ /* 0x000fea0003800000 */
.L_x_42:
[----:B0----5:R-:W-:Y:S01]  /*31a0*/  HADD2.F32 R60, -RZ, R114.H0_H0 ;  /* 0x20000072ff3c7230 */ /* 0x021fe20000004100 */
[----:B------:R-:W-:Y:S01]  /*31b0*/  ISETP.GT.AND P1, PT, R4, 0x11, PT ;  /* 0x000000110400780c */ /* 0x000fe20003f24270 */
[-C--:B------:R-:W-:Y:S01]  /*31c0*/  IMAD.WIDE.U32 R62, R123, R106.reuse, R8 ;  /* 0x0000006a7b3e7225 */ /* 0x080fe200078e0008 */
[----:B------:R-:W-:Y:S03]  /*31d0*/  BSSY B1, `(.L_x_44) ;  /* 0x0000021000017945 */ /* 0x000fe60003800000 */
[----:B------:R-:W-:Y:S01]  /*31e0*/  FMUL R21, R60, R89 ;  /* 0x000000593c157220 */ /* 0x000fe20000400000 */
[----:B------:R-:W-:-:S03]  /*31f0*/  IMAD R60, R109, R106, RZ ;  /* 0x0000006a6d3c7224 */ /* 0x000fc600078e02ff */
[----:B------:R-:W-:Y:S01]  /*3200*/  FFMA R21, R64, R88, R21 ;  /* 0x0000005840157223 */ /* 0x000fe20000000015 */
[C---:B------:R-:W-:Y:S02]  /*3210*/  IMAD R121, R123.reuse, R107, R60 ;  /* 0x0000006b7b797224 */ /* 0x040fe400078e023c */
[----:B------:R-:W-:Y:S02]  /*3220*/  IMAD.WIDE.U32 R60, R123, R106, R102 ;  /* 0x0000006a7b3c7225 */ /* 0x000fe400078e0066 */
[----:B------:R-:W-:Y:S02]  /*3230*/  F2FP.F16.F32.PACK_AB R21, RZ, R21 ;  /* 0x00000015ff15723e */ /* 0x000fe400000000ff */
[----:B------:R-:W-:Y:S02]  /*3240*/  IMAD.IADD R63, R121, 0x1, R63 ;  /* 0x00000001793f7824 */ /* 0x000fe400078e023f */
[----:B------:R-:W-:Y:S01]  /*3250*/  PRMT R107, R21, 0x7610, R107 ;  /* 0x00007610156b7816 */ /* 0x000fe2000000006b */
[----:B------:R-:W-:-:S02]  /*3260*/  IMAD.IADD R21, R61, 0x1, R121 ;  /* 0x000000013d157824 */ /* 0x000fc400078e0279 */
[----:B------:R-:W-:Y:S02]  /*3270*/  IMAD.WIDE.U32 R108, R19, R14, R62 ;  /* 0x0000000e136c7225 */ /* 0x000fe400078e003e */
[----:B------:R0:W-:Y:S01]  /*3280*/  @P0 STG.E.U16 desc[UR36][R104.64+0x20], R107 ;  /* 0x0000206b68000986 */ /* 0x0001e2000c101524 */
[----:B------:R-:W-:-:S04]  /*3290*/  LEA R62, P0, R60, R12, 0x1 ;  /* 0x0000000c3c3e7211 */ /* 0x000fc800078008ff */
[----:B------:R-:W-:Y:S01]  /*32a0*/  LEA.HI.X R63, R60, R13, R21, 0x1, P0 ;  /* 0x0000000d3c3f7211 */ /* 0x000fe200000f0c15 */
[----:B------:R-:W-:Y:S01]  /*32b0*/  IMAD.IADD R21, R101, 0x1, R109 ;  /* 0x0000000165157824 */ /* 0x000fe200078e026d */
[----:B------:R-:W-:-:S04]  /*32c0*/  LEA R60, P0, R108, R12, 0x1 ;  /* 0x0000000c6c3c7211 */ /* 0x000fc800078008ff */
[----:B------:R-:W-:Y:S01]  /*32d0*/  LEA.HI.X R61, R108, R13, R21, 0x1, P0 ;  /* 0x0000000d6c3d7211 */ /* 0x000fe200000f0c15 */
[----:B0-----:R-:W-:-:S04]  /*32e0*/  IMAD.WIDE.U32 R106, R123, R106, R112 ;  /* 0x0000006a7b6a7225 */ /* 0x001fc800078e0070 */
[----:B------:R-:W-:Y:S01]  /*32f0*/  IMAD.IADD R121, R121, 0x1, R107 ;  /* 0x0000000179797824 */ /* 0x000fe200078e026b */
[----:B------:R-:W-:-:S05]  /*3300*/  IADD3 R64, P0, R20, R106, RZ ;  /* 0x0000006a14407210 */ /* 0x000fca0007f1e0ff */
[----:B------:R-:W-:Y:S01]  /*3310*/  IMAD.X R102, R121, 0x1, R103, P0 ;  /* 0x0000000179667824 */ /* 0x000fe200000e0667 */
[----:B------:R-:W-:-:S05]  /*3320*/  IADD3 R20, P0, R8, R106, RZ ;  /* 0x0000006a08147210 */ /* 0x000fca0007f1e0ff */
[----:B------:R-:W-:Y:S01]  /*3330*/  IMAD.X R21, R9, 0x1, R121, P0 ;  /* 0x0000000109157824 */ /* 0x000fe200000e0679 */
[----:B------:R-:W-:Y:S01]  /*3340*/  LEA R8, P0, R64, R12, 0x1 ;  /* 0x0000000c40087211 */ /* 0x000fe200078008ff */
[----:B------:R-:W-:-:S03]  /*3350*/  IMAD.WIDE.U32 R20, R19, R14, R20 ;  /* 0x0000000e13147225 */ /* 0x000fc600078e0014 */
[----:B------:R-:W-:Y:S01]  /*3360*/  LEA.HI.X R9, R64, R13, R102, 0x1, P0 ;  /* 0x0000000d40097211 */ /* 0x000fe200000f0c66 */
[----:B------:R-:W-:Y:S01]  /*3370*/  IMAD.IADD R101, R101, 0x1, R21 ;  /* 0x0000000165657824 */ /* 0x000fe200078e0215 */
[----:B------:R-:W-:-:S04]  /*3380*/  LEA R12, P0, R20, R12, 0x1 ;  /* 0x0000000c140c7211 */ /* 0x000fc800078008ff */
[----:B------:R-:W-:Y:S02]  /*3390*/  LEA.HI.X R13, R20, R13, R101, 0x1, P0 ;  /* 0x0000000d140d7211 */ /* 0x000fe400000f0c65 */
[----:B------:R-:W-:Y:S02]  /*33a0*/  ISETP.GT.AND P0, PT, R3, RZ, P1 ;  /* 0x000000ff0300720c */ /* 0x000fe40000f04270 */
[----:B------:R-:W-:-:S11]  /*33b0*/  P2R R101, PR, RZ, 0x2 ;  /* 0x00000002ff657803 */ /* 0x000fd60000000000 */
[----:B------:R-:W-:Y:S05]  /*33c0*/  @!P0 BRA `(.L_x_45) ;  /* 0x0000000000048947 */ /* 0x000fea0003800000 */
[----:B------:R0:W5:Y:S02]  /*33d0*/  LDG.E.LTC128B.U16 R114, desc[UR36][R6.64+0x22] ;  /* 0x0000222406727981 */ /* 0x000164000c1e1520 */
.L_x_45:
[----:B------:R-:W-:Y:S05]  /*33e0*/  BSYNC B1 ;  /* 0x0000000000017941 */ /* 0x000fea0003800000 */
.L_x_44:
[----:B-----5:R-:W-:Y:S01]  /*33f0*/  HADD2.F32 R14, -RZ, R114.H0_H0 ;  /* 0x20000072ff0e7230 */ /* 0x020fe20000004100 */
[----:B------:R-:W-:Y:S01]  /*3400*/  BSSY B1, `(.L_x_46) ;  /* 0x000000a000017945 */ /* 0x000fe20003800000 */
[----:B------:R-:W-:Y:S02]  /*3410*/  @P0 IMAD.MOV.U32 R20, RZ, RZ, R104 ;  /* 0x000000ffff140224 */ /* 0x000fe400078e0068 */
[----:B------:R-:W-:Y:S02]  /*3420*/  @P0 IMAD.MOV.U32 R21, RZ, RZ, R105 ;  /* 0x000000ffff150224 */ /* 0x000fe400078e0069 */
[----:B------:R-:W-:-:S04]  /*3430*/  FMUL R14, R14, R89 ;  /* 0x000000590e0e7220 */ /* 0x000fc80000400000 */
[----:B------:R-:W-:-:S05]  /*3440*/  FFMA R14, R65, R88, R14 ;  /* 0x00000058410e7223 */ /* 0x000fca000000000e */
[----:B------:R-:W-:-:S05]  /*3450*/  F2FP.F16.F32.PACK_AB R14, RZ, R14 ;  /* 0x0000000eff0e723e */ /* 0x000fca00000000ff */
[----:B------:R0:W-:Y:S01]  /*3460*/  @P0 STG.E.U16 desc[UR36][R20.64+0x22], R14 ;  /* 0x0000220e14000986 */ /* 0x0001e2000c101524 */
[----:B------:R-:W-:-:S13]  /*3470*/  ISETP.GT.AND P0, PT, R3, 0x8, P2 ;  /* 0x000000080300780c */ /* 0x000fda0001704270 */
[----:B0-----:R-:W-:Y:S05]  /*3480*/  @!P0 BRA `(.L_x_47) ;  /* 0x0000000000048947 */ /* 0x001fea0003800000 */
[----:B------:R0:W5:Y:S02]  /*3490*/  LDG.E.LTC128B.U16 R114, desc[UR36][R56.64+0x20] ;  /* 0x0000202438727981 */ /* 0x000164000c1e1520 */
.L_x_47:
[----:B------:R-:W-:Y:S05]  /*34a0*/  BSYNC B1 ;  /* 0x0000000000017941 */ /* 0x000fea0003800000 */
.L_x_46:
[----:B-----5:R-:W-:Y:S01]  /*34b0*/  HADD2.F32 R14, -RZ, R114.H0_H0 ;  /* 0x20000072ff0e7230 */ /* 0x020fe20000004100 */
[----:B------:R-:W-:Y:S04]  /*34c0*/  BSSY B1, `(.L_x_48) ;  /* 0x0000008000017945 */ /* 0x000fe80003800000 */
[----:B------:R-:W-:-:S04]  /*34d0*/  FMUL R19, R14, R89 ;  /* 0x000000590e137220 */ /* 0x000fc80000400000 */
[----:B------:R-:W-:-:S05]  /*34e0*/  FFMA R19, R66, R88, R19 ;  /* 0x0000005842137223 */ /* 0x000fca0000000013 */
[----:B------:R-:W-:-:S05]  /*34f0*/  F2FP.F16.F32.PACK_AB R19, RZ, R19 ;  /* 0x00000013ff13723e */ /* 0x000fca00000000ff */
[----:B------:R0:W-:Y:S01]  /*3500*/  @P0 STG.E.U16 desc[UR36][R58.64+0x20], R19 ;  /* 0x000020133a000986 */ /* 0x0001e2000c101524 */
[----:B------:R-:W-:-:S13]  /*3510*/  ISETP.GT.AND P0, PT, R3, 0x8, P1 ;  /* 0x000000080300780c */ /* 0x000fda0000f04270 */
[----:B0-----:R-:W-:Y:S05]  /*3520*/  @!P0 BRA `(.L_x_49) ;  /* 0x0000000000048947 */ /* 0x001fea0003800000 */
[----:B------:R0:W5:Y:S02]  /*3530*/  LDG.E.LTC128B.U16 R114, desc[UR36][R56.64+0x22] ;  /* 0x0000222438727981 */ /* 0x000164000c1e1520 */
.L_x_49:
[----:B------:R-:W-:Y:S05]  /*3540*/  BSYNC B1 ;  /* 0x0000000000017941 */ /* 0x000fea0003800000 */
.L_x_48:
[----:B-----5:R-:W-:Y:S01]  /*3550*/  HADD2.F32 R14, -RZ, R114.H0_H0 ;  /* 0x20000072ff0e7230 */ /* 0x020fe20000004100 */
[----:B------:R-:W-:Y:S01]  /*3560*/  ISETP.GT.AND P2, PT, R4, 0x18, PT ;  /* 0x000000180400780c */ /* 0x000fe20003f44270 */
[----:B------:R-:W-:Y:S03]  /*3570*/  BSSY B1, `(.L_x_50) ;  /* 0x0000009000017945 */ /* 0x000fe60003800000 */
[----:B------:R-:W-:Y:S01]  /*3580*/  FMUL R14, R14, R89 ;  /* 0x000000590e0e7220 */ /* 0x000fe20000400000 */
[----:B------:R-:W-:-:S03]  /*3590*/  P2R R102, PR, RZ, 0x4 ;  /* 0x00000004ff667803 */ /* 0x000fc60000000000 */
[----:B------:R-:W-:-:S05]  /*35a0*/  FFMA R14, R67, R88, R14 ;  /* 0x00000058430e7223 */ /* 0x000fca000000000e */
[----:B------:R-:W-:-:S05]  /*35b0*/  F2FP.F16.F32.PACK_AB R14, RZ, R14 ;  /* 0x0000000eff0e723e */ /* 0x000fca00000000ff */
[----:B------:R0:W-:Y:S01]  /*35c0*/  @P0 STG.E.U16 desc[UR36][R58.64+0x22], R14 ;  /* 0x0000220e3a000986 */ /* 0x0001e2000c101524 */
[----:B------:R-:W-:-:S13]  /*35d0*/  ISETP.GT.AND P0, PT, R3, RZ, P2 ;  /* 0x000000ff0300720c */ /* 0x000fda0001704270 */
[----:B0-----:R-:W-:Y:S05]  /*35e0*/  @!P0 BRA `(.L_x_51) ;  /* 0x0000000000048947 */ /* 0x001fea0003800000 */
[----:B------:R0:W5:Y:S02]  /*35f0*/  LDG.E.LTC128B.U16 R114, desc[UR36][R6.64+0x30] ;  /* 0x0000302406727981 */ /* 0x000164000c1e1520 */
.L_x_51:
[----:B------:R-:W-:Y:S05]  /*3600*/  BSYNC B1 ;  /* 0x0000000000017941 */ /* 0x000fea0003800000 */
.L_x_50:
[----:B-----5:R-:W-:Y:S01]  /*3610*/  HADD2.F32 R14, -RZ, R114.H0_H0 ;  /* 0x20000072ff0e7230 */ /* 0x020fe20000004100 */
[----:B------:R-:W-:Y:S01]  /*3620*/  ISETP.GT.AND P1, PT, R4, 0x19, PT ;  /* 0x000000190400780c */ /* 0x000fe20003f24270 */
[----:B------:R-:W-:Y:S01]  /*3630*/  @P0 IMAD.MOV.U32 R20, RZ, RZ, R104 ;  /* 0x000000ffff140224 */ /* 0x000fe200078e0068 */
[----:B------:R-:W-:Y:S01]  /*3640*/  BSSY B1, `(.L_x_52) ;  /* 0x000000a000017945 */ /* 0x000fe20003800000 */
[----:B------:R-:W-:Y:S02]  /*3650*/  @P0 IMAD.MOV.U32 R21, RZ, RZ, R105 ;  /* 0x000000ffff150224 */ /* 0x000fe400078e0069 */
[----:B------:R-:W-:-:S04]  /*3660*/  FMUL R19, R14, R89 ;  /* 0x000000590e137220 */ /* 0x000fc80000400000 */
[----:B------:R-:W-:Y:S01]  /*3670*/  FFMA R19, R68, R88, R19 ;  /* 0x0000005844137223 */ /* 0x000fe20000000013 */
[----:B------:R-:W-:-:S04]  /*3680*/  P2R R68, PR, RZ, 0x2 ;  /* 0x00000002ff447803 */ /* 0x000fc80000000000 */
[----:B------:R-:W-:-:S05]  /*3690*/  F2FP.F16.F32.PACK_AB R19, RZ, R19 ;  /* 0x00000013ff13723e */ /* 0x000fca00000000ff */
[----:B------:R0:W-:Y:S01]  /*36a0*/  @P0 STG.E.U16 desc[UR36][R20.64+0x30], R19 ;  /* 0x0000301314000986 */ /* 0x0001e2000c101524 */
[----:B------:R-:W-:-:S13]  /*36b0*/  ISETP.GT.AND P0, PT, R3, RZ, P1 ;  /* 0x000000ff0300720c */ /* 0x000fda0000f04270 */
[----:B0-----:R-:W-:Y:S05]  /*36c0*/  @!P0 BRA `(.L_x_53) ;  /* 0x0000000000048947 */ /* 0x001fea0003800000 */
[----:B------:R0:W5:Y:S02]  /*36d0*/  LDG.E.LTC128B.U16 R114, desc[UR36][R6.64+0x32] ;  /* 0x0000322406727981 */ /* 0x000164000c1e1520 */
.L_x_53:
[----:B------:R-:W-:Y:S05]  /*36e0*/  BSYNC B1 ;  /* 0x0000000000017941 */ /* 0x000fea0003800000 */
.L_x_52:
        /* <DEDUP_REMOVED lines=11> */
.L_x_55:
[----:B------:R-:W-:Y:S05]  /*37a0*/  BSYNC B1 ;  /* 0x0000000000017941 */ /* 0x000fea0003800000 */
.L_x_54:
        /* <DEDUP_REMOVED lines=9> */
.L_x_57:
[----:B------:R-:W-:Y:S05]  /*3840*/  BSYNC B1 ;  /* 0x0000000000017941 */ /* 0x000fea0003800000 */
.L_x_56:
        /* <DEDUP_REMOVED lines=11> */
.L_x_59:
[----:B------:R-:W-:Y:S05]  /*3900*/  BSYNC B1 ;  /* 0x0000000000017941 */ /* 0x000fea0003800000 */
.L_x_58:
[----:B-----5:R-:W-:Y:S01]  /*3910*/  HADD2.F32 R14, -RZ, R114.H0_H0 ;  /* 0x20000072ff0e7230 */ /* 0x020fe20000004100 */
[----:B------:R-:W-:Y:S01]  /*3920*/  ISETP.GT.AND P1, PT, R4, 0x21, PT ;  /* 0x000000210400780c */ /* 0x000fe20003f24270 */
[----:B------:R-:W-:Y:S01]  /*3930*/  @P0 IMAD.MOV.U32 R20, RZ, RZ, R104 ;  /* 0x000000ffff140224 */ /* 0x000fe200078e0068 */
[----:B------:R-:W-:Y:S01]  /*3940*/  BSSY B1, `(.L_x_60) ;  /* 0x000000a000017945 */ /* 0x000fe20003800000 */
[----:B------:R-:W-:Y:S02]  /*3950*/  @P0 IMAD.MOV.U32 R21, RZ, RZ, R105 ;  /* 0x000000ffff150224 */ /* 0x000fe400078e0069 */
        /* <DEDUP_REMOVED lines=8> */
.L_x_61:
[----:B------:R-:W-:Y:S05]  /*39e0*/  BSYNC B1 ;  /* 0x0000000000017941 */ /* 0x000fea0003800000 */
.L_x_60:
        /* <DEDUP_REMOVED lines=11> */
.L_x_63:
[----:B------:R-:W-:Y:S05]  /*3aa0*/  BSYNC B1 ;  /* 0x0000000000017941 */ /* 0x000fea0003800000 */
.L_x_62:
        /* <DEDUP_REMOVED lines=9> */
.L_x_65:
[----:B------:R-:W-:Y:S05]  /*3b40*/  BSYNC B1 ;  /* 0x0000000000017941 */ /* 0x000fea0003800000 */
.L_x_64:
        /* <DEDUP_REMOVED lines=11> */
.L_x_67:
[----:B------:R-:W-:Y:S05]  /*3c00*/  BSYNC B1 ;  /* 0x0000000000017941 */ /* 0x000fea0003800000 */
.L_x_66:
        /* <DEDUP_REMOVED lines=13> */
.L_x_69:
[----:B------:R-:W-:Y:S05]  /*3ce0*/  BSYNC B1 ;  /* 0x0000000000017941 */ /* 0x000fea0003800000 */
.L_x_68:
        /* <DEDUP_REMOVED lines=11> */
.L_x_71:
[----:B------:R-:W-:Y:S05]  /*3da0*/  BSYNC B1 ;  /* 0x0000000000017941 */ /* 0x000fea0003800000 */
.L_x_70:
        /* <DEDUP_REMOVED lines=9> */
.L_x_73:
[----:B------:R-:W-:Y:S05]  /*3e40*/  BSYNC B1 ;  /* 0x0000000000017941 */ /* 0x000fea0003800000 */
.L_x_72:
[----:B-----5:R-:W-:Y:S01]  /*3e50*/  HADD2.F32 R14, -RZ, R114.H0_H0 ;  /* 0x20000072ff0e7230 */ /* 0x020fe20000004100 */
[----:B------:R-:W-:Y:S01]  /*3e60*/  ISETP.GT.AND P3, PT, R4, 0x30, PT ;  /* 0x000000300400780c */ /* 0x000fe20003f64270 */
[----:B------:R-:W-:Y:S03]  /*3e70*/  BSSY B1, `(.L_x_74) ;  /* 0x0000008000017945 */ /* 0x000fe60003800000 */
[----:B------:R-:W-:-:S04]  /*3e80*/  FMUL R14, R14, R89 ;  /* 0x000000590e0e7220 */ /* 0x000fc80000400000 */
[----:B------:R-:W-:-:S05]  /*3e90*/  FFMA R14, R79, R88, R14 ;  /* 0x000000584f0e7223 */ /* 0x000fca000000000e */
[----:B------:R-:W-:-:S05]  /*3ea0*/  F2FP.F16.F32.PACK_AB R14, RZ, R14 ;  /* 0x0000000eff0e723e */ /* 0x000fca00000000ff */
[----:B------:R0:W-:Y:S01]  /*3eb0*/  @P0 STG.E.U16 desc[UR36][R58.64+0x52], R14 ;  /* 0x0000520e3a000986 */ /* 0x0001e2000c101524 */
[----:B------:R-:W-:-:S13]  /*3ec0*/  ISETP.GT.AND P0, PT, R3, RZ, P3 ;  /* 0x000000ff0300720c */ /* 0x000fda0001f04270 */
[----:B0-----:R-:W-:Y:S05]  /*3ed0*/  @!P0 BRA `(.L_x_75) ;  /* 0x0000000000048947 */ /* 0x001fea0003800000 */
[----:B------:R0:W5:Y:S02]  /*3ee0*/  LDG.E.LTC128B.U16 R114, desc[UR36][R6.64+0x60] ;  /* 0x0000602406727981 */ /* 0x000164000c1e1520 */
.L_x_75:
[----:B------:R-:W-:Y:S05]  /*3ef0*/  BSYNC B1 ;  /* 0x0000000000017941 */ /* 0x000fea0003800000 */
.L_x_74:
[----:B-----5:R-:W-:Y:S01]  /*3f00*/  HADD2.F32 R14, -RZ, R114.H0_H0 ;  /* 0x20000072ff0e7230 */ /* 0x020fe20000004100 */
[----:B------:R-:W-:Y:S01]  /*3f10*/  ISETP.GT.AND P2, PT, R4, 0x31, PT ;  /* 0x000000310400780c */ /* 0x000fe20003f44270 */
[----:B------:R-:W-:Y:S01]  /*3f20*/  @P0 IMAD.MOV.U32 R20, RZ, RZ, R104 ;  /* 0x000000ffff140224 */ /* 0x000fe200078e0068 */
[----:B------:R-:W-:Y:S01]  /*3f30*/  BSSY B1, `(.L_x_76) ;  /* 0x0000009000017945 */ /* 0x000fe20003800000 */
[----:B------:R-:W-:Y:S02]  /*3f40*/  @P0 IMAD.MOV.U32 R21, RZ, RZ, R105 ;  /* 0x000000ffff150224 */ /* 0x000fe400078e0069 */
[----:B------:R-:W-:-:S04]  /*3f50*/  FMUL R19, R14, R89 ;  /* 0x000000590e137220 */ /* 0x000fc80000400000 */
[----:B------:R-:W-:-:S05]  /*3f60*/  FFMA R19, R80, R88, R19 ;  /* 0x0000005850137223 */ /* 0x000fca0000000013 */
[----:B------:R-:W-:-:S05]  /*3f70*/  F2FP.F16.F32.PACK_AB R19, RZ, R19 ;  /* 0x00000013ff13723e */ /* 0x000fca00000000ff */
[----:B------:R0:W-:Y:S01]  /*3f80*/  @P0 STG.E.U16 desc[UR36][R20.64+0x60], R19 ;  /* 0x0000601314000986 */ /* 0x0001e2000c101524 */
[----:B------:R-:W-:-:S13]  /*3f90*/  ISETP.GT.AND P0, PT, R3, RZ, P2 ;  /* 0x000000ff0300720c */ /* 0x000fda0001704270 */
[----:B0-----:R-:W-:Y:S05]  /*3fa0*/  @!P0 BRA `(.L_x_77) ;  /* 0x0000000000048947 */ /* 0x001fea0003800000 */
[----:B------:R0:W5:Y:S02]  /*3fb0*/  LDG.E.LTC128B.U16 R114, desc[UR36][R6.64+0x62] ;  /* 0x0000622406727981 */ /* 0x000164000c1e1520 */
.L_x_77:
[----:B------:R-:W-:Y:S05]  /*3fc0*/  BSYNC B1 ;  /* 0x0000000000017941 */ /* 0x000fea0003800000 */
.L_x_76:
        /* <DEDUP_REMOVED lines=11> */
.L_x_79:
[----:B------:R-:W-:Y:S05]  /*4080*/  BSYNC B1 ;  /* 0x0000000000017941 */ /* 0x000fea0003800000 */
.L_x_78:
        /* <DEDUP_REMOVED lines=9> */
.L_x_81:
[----:B------:R-:W-:Y:S05]  /*4120*/  BSYNC B1 ;  /* 0x0000000000017941 */ /* 0x000fea0003800000 */
.L_x_80:
        /* <DEDUP_REMOVED lines=10> */
.L_x_83:
[----:B------:R-:W-:Y:S05]  /*41d0*/  BSYNC B1 ;  /* 0x0000000000017941 */ /* 0x000fea0003800000 */
.L_x_82:
        /* <DEDUP_REMOVED lines=8> */
[----:B------:R-:W-:-:S05]  /*4260*/  IADD3 R20, P0, R15, R110, RZ ;  /* 0x0000006e0f147210 */ /* 0x000fca0007f1e0ff */
[----:B------:R-:W-:Y:S01]  /*4270*/  IMAD.X R21, R5, 0x1, R111, P0 ;  /* 0x0000000105157824 */ /* 0x000fe200000e066f */
[----:B------:R-:W-:-:S05]  /*4280*/  IADD3 R64, P0, R15, R110, RZ ;  /* 0x0000006e0f407210 */ /* 0x000fca0007f1e0ff */
[----:B------:R-:W-:Y:S01]  /*4290*/  IMAD.X R65, R5, 0x1, R111, P0 ;  /* 0x0000000105417824 */ /* 0x000fe200000e066f */
[----:B------:R-:W-:-:S05]  /*42a0*/  IADD3 R14, P0, R15, R104, RZ ;  /* 0x000000680f0e7210 */ /* 0x000fca0007f1e0ff */
[----:B------:R-:W-:Y:S01]  /*42b0*/  IMAD.X R15, R5, 0x1, R105, P0 ;  /* 0x00000001050f7824 */ /* 0x000fe200000e0669 */
[----:B------:R-:W-:-:S04]  /*42c0*/  ISETP.GT.AND P0, PT, R4, 0x39, PT ;  /* 0x000000390400780c */ /* 0x000fc80003f04270 */
[----:B------:R-:W-:-:S13]  /*42d0*/  ISETP.GT.AND P4, PT, R3, RZ, P0 ;  /* 0x000000ff0300720c */ /* 0x000fda0000784270 */
[----:B0-----:R-:W-:Y:S05]  /*42e0*/  @!P4 BRA `(.L_x_85) ;  /* 0x000000000004c947 */ /* 0x001fea0003800000 */
[----:B------:R0:W5:Y:S02]  /*42f0*/  LDG.E.LTC128B.U16 R114, desc[UR36][R6.64+0x72] ;  /* 0x0000722406727981 */ /* 0x000164000c1e1520 */
.L_x_85:
[----:B------:R-:W-:Y:S05]  /*4300*/  BSYNC B1 ;  /* 0x0000000000017941 */ /* 0x000fea0003800000 */
.L_x_84:
        /* <DEDUP_REMOVED lines=9> */
.L_x_87:
[----:B------:R-:W-:Y:S05]  /*43a0*/  BSYNC B1 ;  /* 0x0000000000017941 */ /* 0x000fea0003800000 */
.L_x_86:
        /* <DEDUP_REMOVED lines=9> */
.L_x_89:
[----:B------:R-:W-:Y:S05]  /*4440*/  BSYNC B1 ;  /* 0x0000000000017941 */ /* 0x000fea0003800000 */
.L_x_88:
[----:B-----5:R-:W-:-:S05]  /*4450*/  HADD2.F32 R4, -RZ, R114.H0_H0 ;  /* 0x20000072ff047230 */ /* 0x020fca0000004100 */
[----:B------:R-:W-:-:S04]  /*4460*/  FMUL R4, R4, R89 ;  /* 0x0000005904047220 */ /* 0x000fc80000400000 */
[----:B------:R-:W-:-:S05]  /*4470*/  FFMA R4, R87, R88, R4 ;  /* 0x0000005857047223 */ /* 0x000fca0000000004 */
[----:B------:R-:W-:-:S04]  /*4480*/  F2FP.F16.F32.PACK_AB R4, RZ, R4 ;  /* 0x00000004ff04723e */ /* 0x000fc800000000ff */
[----:B-1-34-:R-:W-:-:S05]  /*4490*/  PRMT R6, R4, 0x7610, R6 ;  /* 0x0000761004067816 */ /* 0x01afca0000000006 */
[----:B------:R1:W-:Y:S01]  /*44a0*/  @P4 STG.E.U16 desc[UR36][R58.64+0x72], R6 ;  /* 0x000072063a004986 */ /* 0x0003e2000c101524 */
[----:B------:R-:W-:-:S13]  /*44b0*/  ISETP.GT.AND P4, PT, R3, 0x80, P6 ;  /* 0x000000800300780c */ /* 0x000fda0003784270 */
[----:B------:R-:W3:Y:S01]  /*44c0*/  @P4 LDG.E.LTC128B.U16 R114, desc[UR36][R62.64] ;  /* 0x000000243e724981 */ /* 0x000ee2000c1e1520 */
[----:B------:R-:W-:Y:S01]  /*44d0*/  BSSY B1, `(.L_x_90) ;  /* 0x000000a000017945 */ /* 0x000fe20003800000 */
[----:B---3--:R-:W-:-:S05]  /*44e0*/  HADD2.F32 R4, -RZ, R114.H0_H0 ;  /* 0x20000072ff047230 */ /* 0x008fca0000004100 */
[----:B------:R-:W-:-:S04]  /*44f0*/  FMUL R5, R4, R89 ;  /* 0x0000005904057220 */ /* 0x000fc80000400000 */
[----:B------:R-:W-:-:S05]  /*4500*/  FFMA R5, R24, R88, R5 ;  /* 0x0000005818057223 */ /* 0x000fca0000000005 */
[----:B------:R-:W-:-:S05]  /*4510*/  F2FP.F16.F32.PACK_AB R5, RZ, R5 ;  /* 0x00000005ff05723e */ /* 0x000fca00000000ff */
[----:B------:R1:W-:Y:S01]  /*4520*/  @P4 STG.E.U16 desc[UR36][R14.64], R5 ;  /* 0x000000050e004986 */ /* 0x0003e2000c101524 */
[----:B------:R-:W-:-:S04]  /*4530*/  ISETP.NE.AND P4, PT, R117, RZ, PT ;  /* 0x000000ff7500720c */ /* 0x000fc80003f85270 */
[----:B------:R-:W-:-:S13]  /*4540*/  ISETP.GT.AND P4, PT, R3, 0x80, P4 ;  /* 0x000000800300780c */ /* 0x000fda0002784270 */
[----:B-1----:R-:W-:Y:S05]  /*4550*/  @!P4 BRA `(.L_x_91) ;  /* 0x000000000004c947 */ /* 0x002fea0003800000 */
[----:B------:R1:W5:Y:S02]  /*4560*/  LDG.E.LTC128B.U16 R114, desc[UR36][R60.64+0x2] ;  /* 0x000002243c727981 */ /* 0x000364000c1e1520 */
.L_x_91:
[----:B------:R-:W-:Y:S05]  /*4570*/  BSYNC B1 ;  /* 0x0000000000017941 */ /* 0x000fea0003800000 */
.L_x_90:
[----:B-----5:R-:W-:Y:S01]  /*4580*/  HADD2.F32 R4, -RZ, R114.H0_H0 ;  /* 0x20000072ff047230 */ /* 0x020fe20000004100 */
[----:B------:R-:W-:Y:S01]  /*4590*/  ISETP.GT.AND P6, PT, R3, 0x88, P6 ;  /* 0x000000880300780c */ /* 0x000fe200037c4270 */
[----:B------:R-:W-:Y:S01]  /*45a0*/  @P4 IMAD.MOV.U32 R5, RZ, RZ, R15 ;  /* 0x000000ffff054224 */ /* 0x000fe200078e000f */
[----:B------:R-:W-:Y:S02]  /*45b0*/  BSSY B1, `(.L_x_92) ;  /* 0x0000009000017945 */ /* 0x000fe40003800000 */
[----:B------:R-:W-:-:S04]  /*45c0*/  FMUL R4, R4, R89 ;  /* 0x0000005904047220 */ /* 0x000fc80000400000 */
[----:B------:R-:W-:-:S05]  /*45d0*/  FFMA R4, R25, R88, R4 ;  /* 0x0000005819047223 */ /* 0x000fca0000000004 */
[----:B------:R-:W-:-:S04]  /*45e0*/  F2FP.F16.F32.PACK_AB R4, RZ, R4 ;  /* 0x00000004ff04723e */ /* 0x000fc800000000ff */
[----:B------:R-:W-:Y:S01]  /*45f0*/  PRMT R6, R4, 0x7610, R6 ;  /* 0x0000761004067816 */ /* 0x000fe20000000006 */
[----:B------:R-:W-:-:S05]  /*4600*/  @P4 IMAD.MOV.U32 R4, RZ, RZ, R14 ;  /* 0x000000ffff044224 */ /* 0x000fca00078e000e */
[----:B------:R3:W-:Y:S01]  /*4610*/  @P4 STG.E.U16 desc[UR36][R4.64+0x2], R6 ;  /* 0x0000020604004986 */ /* 0x0007e2000c101524 */
[----:B------:R-:W-:Y:S05]  /*4620*/  @!P6 BRA `(.L_x_93) ;  /* 0x000000000004e947 */ /* 0x000fea0003800000 */
[----:B------:R4:W5:Y:S02]  /*4630*/  LDG.E.LTC128B.U16 R114, desc[UR36][R8.64] ;  /* 0x0000002408727981 */ /* 0x000964000c1e1520 */
.L_x_93:
[----:B------:R-:W-:Y:S05]  /*4640*/  BSYNC B1 ;  /* 0x0000000000017941 */ /* 0x000fea0003800000 */
.L_x_92:
[----:B---3-5:R-:W-:Y:S01]  /*4650*/  HADD2.F32 R4, -RZ, R114.H0_H0 ;  /* 0x20000072ff047230 */ /* 0x028fe20000004100 */
[----:B------:R-:W-:Y:S01]  /*4660*/  ISETP.NE.AND P4, PT, R117, RZ, PT ;  /* 0x000000ff7500720c */ /* 0x000fe20003f85270 */
[----:B------:R-:W-:Y:S03]  /*4670*/  BSSY B1, `(.L_x_94) ;  /* 0x0000008000017945 */ /* 0x000fe60003800000 */
[----:B------:R-:W-:Y:S01]  /*4680*/  FMUL R5, R4, R89 ;  /* 0x0000005904057220 */ /* 0x000fe20000400000 */
[----:B------:R-:W-:-:S03]  /*4690*/  ISETP.GT.AND P4, PT, R3, 0x88, P4 ;  /* 0x000000880300780c */ /* 0x000fc60002784270 */
[----:B------:R-:W-:-:S05]  /*46a0*/  FFMA R5, R26, R88, R5 ;  /* 0x000000581a057223 */ /* 0x000fca0000000005 */
[----:B------:R-:W-:-:S05]  /*46b0*/  F2FP.F16.F32.PACK_AB R5, RZ, R5 ;  /* 0x00000005ff05723e */ /* 0x000fca00000000ff */
[----:B------:R3:W-:Y:S01]  /*46c0*/  @P6 STG.E.U16 desc[UR36][R20.64], R5 ;  /* 0x0000000514006986 */ /* 0x0007e2000c101524 */
[----:B------:R-:W-:Y:S05]  /*46d0*/  @!P4 BRA `(.L_x_95) ;  /* 0x000000000004c947 */ /* 0x000fea0003800000 */
[----:B------:R0:W5:Y:S02]  /*46e0*/  LDG.E.LTC128B.U16 R114, desc[UR36][R12.64+0x2] ;  /* 0x000002240c727981 */ /* 0x000164000c1e1520 */
.L_x_95:
[----:B------:R-:W-:Y:S05]  /*46f0*/  BSYNC B1 ;  /* 0x0000000000017941 */ /* 0x000fea0003800000 */
.L_x_94:
[----:B-----5:R-:W-:Y:S01]  /*4700*/  HADD2.F32 R4, -RZ, R114.H0_H0 ;  /* 0x20000072ff047230 */ /* 0x020fe20000004100 */
[----:B------:R-:W-:Y:S01]  /*4710*/  ISETP.NE.AND P6, PT, R115, RZ, PT ;  /* 0x000000ff7300720c */ /* 0x000fe20003fc5270 */
[----:B------:R-:W-:Y:S03]  /*4720*/  BSSY B1, `(.L_x_96) ;  /* 0x0000008000017945 */ /* 0x000fe60003800000 */
[----:B------:R-:W-:-:S04]  /*4730*/  FMUL R4, R4, R89 ;  /* 0x0000005904047220 */ /* 0x000fc80000400000 */
[----:B------:R-:W-:-:S05]  /*4740*/  FFMA R4, R27, R88, R4 ;  /* 0x000000581b047223 */ /* 0x000fca0000000004 */
[----:B------:R-:W-:-:S05]  /*4750*/  F2FP.F16.F32.PACK_AB R4, RZ, R4 ;  /* 0x00000004ff04723e */ /* 0x000fca00000000ff */
[----:B------:R0:W-:Y:S01]  /*4760*/  @P4 STG.E.U16 desc[UR36][R64.64+0x2], R4 ;  /* 0x0000020440004986 */ /* 0x0001e2000c101524 */
[----:B------:R-:W-:-:S13]  /*4770*/  ISETP.GT.AND P4, PT, R3, 0x80, P6 ;  /* 0x000000800300780c */ /* 0x000fda0003784270 */
[----:B0-----:R-:W-:Y:S05]  /*4780*/  @!P4 BRA `(.L_x_97) ;  /* 0x000000000004c947 */ /* 0x001fea0003800000 */
[----:B------:R0:W5:Y:S02]  /*4790*/  LDG.E.LTC128B.U16 R114, desc[UR36][R60.64+0x10] ;  /* 0x000010243c727981 */ /* 0x000164000c1e1520 */
.L_x_97:
[----:B------:R-:W-:Y:S05]  /*47a0*/  BSYNC B1 ;  /* 0x0000000000017941 */ /* 0x000fea0003800000 */
.L_x_96:
[----:B-----5:R-:W-:Y:S01]  /*47b0*/  HADD2.F32 R4, -RZ, R114.H0_H0 ;  /* 0x20000072ff047230 */ /* 0x020fe20000004100 */
[----:B------:R-:W-:Y:S01]  /*47c0*/  ISETP.NE.AND P6, PT, R118, RZ, PT ;  /* 0x000000ff7600720c */ /* 0x000fe20003fc5270 */
[----:B------:R-:W-:Y:S03]  /*47d0*/  BSSY B1, `(.L_x_98) ;  /* 0x000000b000017945 */ /* 0x000fe60003800000 */
[----:B---3--:R-:W-:Y:S01]  /*47e0*/  FMUL R5, R4, R89 ;  /* 0x0000005904057220 */ /* 0x008fe20000400000 */
[----:B------:R-:W-:-:S03]  /*47f0*/  @P4 IMAD.MOV.U32 R4, RZ, RZ, R14 ;  /* 0x000000ffff044224 */ /* 0x000fc600078e000e */
[----:B------:R-:W-:-:S05]  /*4800*/  FFMA R5, R28, R88, R5 ;  /* 0x000000581c057223 */ /* 0x000fca0000000005 */
[----:B------:R-:W-:-:S04]  /*4810*/  F2FP.F16.F32.PACK_AB R5, RZ, R5 ;  /* 0x00000005ff05723e */ /* 0x000fc800000000ff */
[----:B------:R-:W-:Y:S01]  /*4820*/  PRMT R6, R5, 0x7610, R6 ;  /* 0x0000761005067816 */ /* 0x000fe20000000006 */
[----:B------:R-:W-:-:S05]  /*4830*/  @P4 IMAD.MOV.U32 R5, RZ, RZ, R15 ;  /* 0x000000ffff054224 */ /* 0x000fca00078e000f */
[----:B------:R3:W-:Y:S01]  /*4840*/  @P4 STG.E.U16 desc[UR36][R4.64+0x10], R6 ;  /* 0x0000100604004986 */ /* 0x0007e2000c101524 */
[----:B------:R-:W-:-:S13]  /*4850*/  ISETP.GT.AND P4, PT, R3, 0x80, P6 ;  /* 0x000000800300780c */ /* 0x000fda0003784270 */
[----:B---3--:R-:W-:Y:S05]  /*4860*/  @!P4 BRA `(.L_x_99) ;  /* 0x000000000004c947 */ /* 0x008fea0003800000 */
[----:B------:R3:W5:Y:S02]  /*4870*/  LDG.E.LTC128B.U16 R114, desc[UR36][R60.64+0x12] ;  /* 0x000012243c727981 */ /* 0x000764000c1e1520 */
.L_x_99:
[----:B------:R-:W-:Y:S05]  /*4880*/  BSYNC B1 ;  /* 0x0000000000017941 */ /* 0x000fea0003800000 */
.L_x_98:
[----:B-----5:R-:W-:Y:S01]  /*4890*/  HADD2.F32 R4, -RZ, R114.H0_H0 ;  /* 0x20000072ff047230 */ /* 0x020fe20000004100 */
[----:B------:R-:W-:Y:S01]  /*48a0*/  BSSY B1, `(.L_x_100) ;  /* 0x000000c000017945 */ /* 0x000fe20003800000 */
[----:B------:R-:W-:-:S03]  /*48b0*/  @P4 IMAD.MOV.U32 R5, RZ, RZ, R15 ;  /* 0x000000ffff054224 */ /* 0x000fc600078e000f */
[----:B------:R-:W-:-:S04]  /*48c0*/  FMUL R4, R4, R89 ;  /* 0x0000005904047220 */ /* 0x000fc80000400000 */
[----:B------:R-:W-:-:S05]  /*48d0*/  FFMA R4, R29, R88, R4 ;  /* 0x000000581d047223 */ /* 0x000fca0000000004 */
[----:B------:R-:W-:-:S04]  /*48e0*/  F2FP.F16.F32.PACK_AB R4, RZ, R4 ;  /* 0x00000004ff04723e */ /* 0x000fc800000000ff */
[----:B------:R-:W-:Y:S01]  /*48f0*/  PRMT R6, R4, 0x7610, R6 ;  /* 0x0000761004067816 */ /* 0x000fe20000000006 */
[----:B------:R-:W-:-:S05]  /*4900*/  @P4 IMAD.MOV.U32 R4, RZ, RZ, R14 ;  /* 0x000000ffff044224 */ /* 0x000fca00078e000e */
[----:B------:R0:W-:Y:S01]  /*4910*/  @P4 STG.E.U16 desc[UR36][R4.64+0x12], R6 ;  /* 0x0000120604004986 */ /* 0x0001e2000c101524 */
[----:B------:R-:W-:-:S04]  /*4920*/  ISETP.NE.AND P4, PT, R115, RZ, PT ;  /* 0x000000ff7300720c */ /* 0x000fc80003f85270 */
[----:B------:R-:W-:-:S13]  /*4930*/  ISETP.GT.AND P4, PT, R3, 0x88, P4 ;  /* 0x000000880300780c */ /* 0x000fda0002784270 */
[----:B0-----:R-:W-:Y:S05]  /*4940*/  @!P4 BRA `(.L_x_101) ;  /* 0x000000000004c947 */ /* 0x001fea0003800000 */
[----:B------:R0:W5:Y:S02]  /*4950*/  LDG.E.LTC128B.U16 R114, desc[UR36][R12.64+0x10] ;  /* 0x000010240c727981 */ /* 0x000164000c1e1520 */
.L_x_101:
[----:B------:R-:W-:Y:S05]  /*4960*/  BSYNC B1 ;  /* 0x0000000000017941 */ /* 0x000fea0003800000 */
.L_x_100:
        /* <DEDUP_REMOVED lines=9> */
.L_x_103:
[----:B------:R-:W-:Y:S05]  /*4a00*/  BSYNC B1 ;  /* 0x0000000000017941 */ /* 0x000fea0003800000 */
.L_x_102:
[----:B-----5:R-:W-:Y:S01]  /*4a10*/  HADD2.F32 R4, -RZ, R114.H0_H0 ;  /* 0x20000072ff047230 */ /* 0x020fe20000004100 */
[----:B------:R-:W-:Y:S01]  /*4a20*/  ISETP.NE.AND P6, PT, R119, RZ, PT ;  /* 0x000000ff7700720c */ /* 0x000fe20003fc5270 */
        /* <DEDUP_REMOVED lines=8> */
[----:B------:R-:W-:-:S13]  /*4ab0*/  ISETP.GT.AND P4, PT, R3, 0x80, P6 ;  /* 0x000000800300780c */ /* 0x000fda0003784270 */
[----:B0-----:R-:W-:Y:S05]  /*4ac0*/  @!P4 BRA `(.L_x_105) ;  /* 0x000000000004c947 */ /* 0x001fea0003800000 */
[----:B------:R0:W5:Y:S02]  /*4ad0*/  LDG.E.LTC128B.U16 R114, desc[UR36][R60.64+0x20] ;  /* 0x000020243c727981 */ /* 0x000164000c1e1520 */
.L_x_105:
[----:B------:R-:W-:Y:S05]  /*4ae0*/  BSYNC B1 ;  /* 0x0000000000017941 */ /* 0x000fea0003800000 */
.L_x_104:
[----:B-----5:R-:W-:Y:S01]  /*4af0*/  HADD2.F32 R4, -RZ, R114.H0_H0 ;  /* 0x20000072ff047230 */ /* 0x020fe20000004100 */
[----:B------:R-:W-:Y:S01]  /*4b00*/  ISETP.NE.AND P6, PT, R101, RZ, PT ;  /* 0x000000ff6500720c */ /* 0x000fe20003fc5270 */
[----:B------:R-:W-:Y:S03]  /*4b10*/  BSSY B1, `(.L_x_106) ;  /* 0x000000b000017945 */ /* 0x000fe60003800000 */
[----:B------:R-:W-:Y:S01]  /*4b20*/  FMUL R5, R4, R89 ;  /* 0x0000005904057220 */ /* 0x000fe20000400000 */
[----:B------:R-:W-:-:S03]  /*4b30*/  @P4 IMAD.MOV.U32 R4, RZ, RZ, R14 ;  /* 0x000000ffff044224 */ /* 0x000fc600078e000e */
        /* <DEDUP_REMOVED lines=8> */
.L_x_107:
[----:B------:R-:W-:Y:S05]  /*4bc0*/  BSYNC B1 ;  /* 0x0000000000017941 */ /* 0x000fea0003800000 */
.L_x_106:
        /* <DEDUP_REMOVED lines=13> */
.L_x_109:
[----:B------:R-:W-:Y:S05]  /*4ca0*/  BSYNC B1 ;  /* 0x0000000000017941 */ /* 0x000fea0003800000 */
.L_x_108:
[----:B-----5:R-:W-:Y:S01]  /*4cb0*/  HADD2.F32 R4, -RZ, R114.H0_H0 ;  /* 0x20000072ff047230 */ /* 0x020fe20000004100 */
[----:B------:R-:W-:Y:S04]  /*4cc0*/  BSSY B1, `(.L_x_110) ;  /* 0x000000b000017945 */ /* 0x000fe80003800000 */
        /* <DEDUP_REMOVED lines=10> */
.L_x_111:
[----:B------:R-:W-:Y:S05]  /*4d70*/  BSYNC B1 ;  /* 0x0000000000017941 */ /* 0x000fea0003800000 */
.L_x_110:
        /* <DEDUP_REMOVED lines=13> */
.L_x_113:
[----:B------:R-:W-:Y:S05]  /*4e50*/  BSYNC B1 ;  /* 0x0000000000017941 */ /* 0x000fea0003800000 */
.L_x_112:
        /* <DEDUP_REMOVED lines=13> */
.L_x_115:
[----:B------:R-:W-:Y:S05]  /*4f30*/  BSYNC B1 ;  /* 0x0000000000017941 */ /* 0x000fea0003800000 */
.L_x_114:
        /* <DEDUP_REMOVED lines=13> */
.L_x_117:
[----:B------:R-:W-:Y:S05]  /*5010*/  BSYNC B1 ;  /* 0x0000000000017941 */ /* 0x000fea0003800000 */
.L_x_116:
        /* <DEDUP_REMOVED lines=12> */
.L_x_119:
[----:B------:R-:W-:Y:S05]  /*50e0*/  BSYNC B1 ;  /* 0x0000000000017941 */ /* 0x000fea0003800000 */
.L_x_118:
        /* <DEDUP_REMOVED lines=13> */
.L_x_121:
[----:B------:R-:W-:Y:S05]  /*51c0*/  BSYNC B1 ;  /* 0x0000000000017941 */ /* 0x000fea0003800000 */
.L_x_120:
        /* <DEDUP_REMOVED lines=13> */
.L_x_123:
[----:B------:R-:W-:Y:S05]  /*52a0*/  BSYNC B1 ;  /* 0x0000000000017941 */ /* 0x000fea0003800000 */
.L_x_122:
        /* <DEDUP_REMOVED lines=13> */
.L_x_125:
[----:B------:R-:W-:Y:S05]  /*5380*/  BSYNC B1 ;  /* 0x0000000000017941 */ /* 0x000fea0003800000 */
.L_x_124:
        /* <DEDUP_REMOVED lines=12> */
.L_x_127:
[----:B------:R-:W-:Y:S05]  /*5450*/  BSYNC B1 ;  /* 0x0000000000017941 */ /* 0x000fea0003800000 */
.L_x_126:
        /* <DEDUP_REMOVED lines=13> */
.L_x_129:
[----:B------:R-:W-:Y:S05]  /*5530*/  BSYNC B1 ;  /* 0x0000000000017941 */ /* 0x000fea0003800000 */
.L_x_128:
        /* <DEDUP_REMOVED lines=12> */
.L_x_131:
[----:B------:R-:W-:Y:S05]  /*5600*/  BSYNC B1 ;  /* 0x0000000000017941 */ /* 0x000fea0003800000 */
.L_x_130:
[----:B-----5:R-:W-:Y:S01]  /*5610*/  HADD2.F32 R4, -RZ, R114.H0_H0 ;  /* 0x20000072ff047230 */ /* 0x020fe20000004100 */
[----:B------:R-:W-:Y:S01]  /*5620*/  @P4 MOV R5, R15 ;  /* 0x0000000f00054202 */ /* 0x000fe20000000f00 */
[----:B------:R-:W-:Y:S03]  /*5630*/  BSSY B1, `(.L_x_132) ;  /* 0x000000a000017945 */ /* 0x000fe60003800000 */
        /* <DEDUP_REMOVED lines=9> */
.L_x_133:
[----:B------:R-:W-:Y:S05]  /*56d0*/  BSYNC B1 ;  /* 0x0000000000017941 */ /* 0x000fea0003800000 */
.L_x_132:
[----:B-----5:R-:W-:Y:S01]  /*56e0*/  HADD2.F32 R4, -RZ, R114.H0_H0 ;  /* 0x20000072ff047230 */ /* 0x020fe20000004100 */
[----:B------:R-:W-:Y:S01]  /*56f0*/  ISETP.GT.AND P5, PT, R3, 0x88, P5 ;  /* 0x000000880300780c */ /* 0x000fe20002fa4270 */
        /* <DEDUP_REMOVED lines=8> */
[----:B------:R-:W-:Y:S05]  /*5780*/  @!P5 BRA `(.L_x_135) ;  /* 0x000000000004d947 */ /* 0x000fea0003800000 */
[----:B------:R0:W5:Y:S02]  /*5790*/  LDG.E.LTC128B.U16 R114, desc[UR36][R12.64+0x52] ;  /* 0x000052240c727981 */ /* 0x000164000c1e1520 */
.L_x_135:
[----:B------:R-:W-:Y:S05]  /*57a0*/  BSYNC B1 ;  /* 0x0000000000017941 */ /* 0x000fea0003800000 */
.L_x_134:
[----:B0----5:R-:W-:Y:S01]  /*57b0*/  HADD2.F32 R4, -RZ, R114.H0_H0 ;  /* 0x20000072ff047230 */ /* 0x021fe20000004100 */
        /* <DEDUP_REMOVED lines=11> */
.L_x_137:
[----:B------:R-:W-:Y:S05]  /*5870*/  BSYNC B1 ;  /* 0x0000000000017941 */ /* 0x000fea0003800000 */
.L_x_136:
[----:B0----5:R-:W-:Y:S01]  /*5880*/  HADD2.F32 R4, -RZ, R114.H0_H0 ;  /* 0x20000072ff047230 */ /* 0x021fe20000004100 */
        /* <DEDUP_REMOVED lines=11> */
.L_x_139:
[----:B------:R-:W-:Y:S05]  /*5940*/  BSYNC B1 ;  /* 0x0000000000017941 */ /* 0x000fea0003800000 */
.L_x_138:
        /* <DEDUP_REMOVED lines=12> */
.L_x_141:
[----:B------:R-:W-:Y:S05]  /*5a10*/  BSYNC B1 ;  /* 0x0000000000017941 */ /* 0x000fea0003800000 */
.L_x_140:
        /* <DEDUP_REMOVED lines=12> */
.L_x_143:
[----:B------:R-:W-:Y:S05]  /*5ae0*/  BSYNC B1 ;  /* 0x0000000000017941 */ /* 0x000fea0003800000 */
.L_x_142:
        /* <DEDUP_REMOVED lines=12> */
.L_x_145:
[----:B------:R-:W-:Y:S05]  /*5bb0*/  BSYNC B1 ;  /* 0x0000000000017941 */ /* 0x000fea0003800000 */
.L_x_144:
        /* <DEDUP_REMOVED lines=12> */
.L_x_147:
[----:B------:R-:W-:Y:S05]  /*5c80*/  BSYNC B1 ;  /* 0x0000000000017941 */ /* 0x000fea0003800000 */
.L_x_146:
        /* <DEDUP_REMOVED lines=9> */
.L_x_149:
[----:B------:R-:W-:Y:S05]  /*5d20*/  BSYNC B1 ;  /* 0x0000000000017941 */ /* 0x000fea0003800000 */
.L_x_148:
        /* <DEDUP_REMOVED lines=12> */
.L_x_151:
[----:B------:R-:W-:Y:S05]  /*5df0*/  BSYNC B1 ;  /* 0x0000000000017941 */ /* 0x000fea0003800000 */
.L_x_150:
[----:B------:R-:W-:Y:S05]  /*5e00*/  @!P0 BRA `(.L_x_152) ;  /* 0x0000001400848947 */ /* 0x000fea0003800000 */
[----:B-----5:R-:W-:-:S05]  /*5e10*/  HADD2.F32 R114, -RZ, R114.H0_H0 ;  /* 0x20000072ff727230 */ /* 0x020fca0000004100 */
[----:B------:R-:W-:-:S04]  /*5e20*/  FMUL R114, R114, R89 ;  /* 0x0000005972727220 */ /* 0x000fc80000400000 */
[----:B------:R-:W-:-:S05]  /*5e30*/  FFMA R114, R55, R88, R114 ;  /* 0x0000005837727223 */ /* 0x000fca0000000072 */
[----:B------:R-:W-:-:S05]  /*5e40*/  F2FP.F16.F32.PACK_AB R114, RZ, R114 ;  /* 0x00000072ff72723e */ /* 0x000fca00000000ff */
[----:B------:R0:W-:Y:S01]  /*5e50*/  STG.E.U16 desc[UR36][R10.64+0x72], R114 ;  /* 0x000072720a007986 */ /* 0x0001e2000c101524 */
[----:B------:R-:W-:Y:S05]  /*5e60*/  BRA `(.L_x_152) ;  /* 0x00000014006c7947 */ /* 0x000fea0003800000 */
.L_x_29:
[----:B------:R-:W-:Y:S01]  /*5e70*/  ULDC.64 UR4, c[0x0][0x5c0] ;  /* 0x0001700000047ab9 */ /* 0x000fe20000000a00 */
[-C--:B------:R-:W-:Y:S01]  /*5e80*/  FMUL R56, R56, R88.reuse ;  /* 0x0000005838387220 */ /* 0x080fe20000400000 */
[----:B------:R-:W-:Y:S01]  /*5e90*/  LEA R10, P1, R112, UR4, 0x1 ;  /* 0x00000004700a7c11 */ /* 0x000fe2000f8208ff */
[----:B------:R-:W-:Y:S01]  /*5ea0*/  IMAD.SHL.U32 R7, R94, 0x2, RZ ;  /* 0x000000025e077824 */ /* 0x000fe200078e00ff */
[----:B------:R-:W-:Y:S01]  /*5eb0*/  ISETP.GT.AND P3, PT, R4, 0x1, PT ;  /* 0x000000010400780c */ /* 0x000fe20003f64270 */
[----:B------:R-:W-:Y:S01]  /*5ec0*/  FMUL R57, R57, R88 ;  /* 0x0000005839397220 */ /* 0x000fe20000400000 */
[----:B------:R-:W-:Y:S01]  /*5ed0*/  F2FP.F16.F32.PACK_AB R56, RZ, R56 ;  /* 0x00000038ff38723e */ /* 0x000fe200000000ff */
[-C--:B------:R-:W-:Y:S01]  /*5ee0*/  FMUL R58, R58, R88.reuse ;  /* 0x000000583a3a7220 */ /* 0x080fe20000400000 */
[----:B------:R-:W-:Y:S01]  /*5ef0*/  LEA.HI.X R11, R112, UR5, R105, 0x1, P1 ;  /* 0x00000005700b7c11 */ /* 0x000fe200088f0c69 */
[-C--:B------:R-:W-:Y:S01]  /*5f00*/  FMUL R59, R59, R88.reuse ;  /* 0x000000583b3b7220 */ /* 0x080fe20000400000 */
[----:B------:R-:W-:Y:S01]  /*5f10*/  ISETP.GT.AND P1, PT, R3, RZ, P3 ;  /* 0x000000ff0300720c */ /* 0x000fe20001f24270 */
[----:B------:R-:W-:Y:S01]  /*5f20*/  IMAD.SHL.U32 R19, R95, 0x2, RZ ;  /* 0x000000025f137824 */ /* 0x000fe200078e00ff */
[----:B------:R-:W-:Y:S01]  /*5f30*/  ISETP.GT.AND P2, PT, R3, 0x8, P6 ;  /* 0x000000080300780c */ /* 0x000fe20003744270 */
[----:B------:R-:W-:Y:S01]  /*5f40*/  @P0 STG.E.U16 desc[UR36][R10.64], R56 ;  /* 0x000000380a000986 */ /* 0x000fe2000c101524 */
[----:B------:R-:W-:Y:S01]  /*5f50*/  SHF.L.U64.HI R5, R94, 0x1, R93 ;  /* 0x000000015e057819 */ /* 0x000fe2000001025d */
[----:B------:R-:W-:Y:S01]  /*5f60*/  FMUL R60, R60, R88 ;  /* 0x000000583c3c7220 */ /* 0x000fe20000400000 */
[----:B------:R-:W-:Y:S01]  /*5f70*/  IADD3 R8, P0, R7, R10, RZ ;  /* 0x0000000a07087210 */ /* 0x000fe20007f1e0ff */
[-C--:B------:R-:W-:Y:S01]  /*5f80*/  FMUL R61, R61, R88.reuse ;  /* 0x000000583d3d7220 */ /* 0x080fe20000400000 */
[----:B------:R-:W-:Y:S01]  /*5f90*/  F2FP.F16.F32.PACK_AB R57, RZ, R57 ;  /* 0x00000039ff39723e */ /* 0x000fe200000000ff */
[----:B------:R-:W-:Y:S01]  /*5fa0*/  FMUL R63, R63, R88 ;  /* 0x000000583f3f7220 */ /* 0x000fe20000400000 */
[----:B------:R-:W-:Y:S01]  /*5fb0*/  F2FP.F16.F32.PACK_AB R58, RZ, R58 ;  /* 0x0000003aff3a723e */ /* 0x000fe200000000ff */
[----:B------:R-:W-:Y:S01]  /*5fc0*/  IMAD.X R9, R5, 0x1, R11, P0 ;  /* 0x0000000105097824 */ /* 0x000fe200000e060b */
[----:B------:R-:W-:Y:S01]  /*5fd0*/  ISETP.GT.AND P0, PT, R3, 0x8, P3 ;  /* 0x000000080300780c */ /* 0x000fe20001f04270 */
[----:B------:R-:W-:Y:S01]  /*5fe0*/  @P1 STG.E.U16 desc[UR36][R10.64+0x2], R57 ;  /* 0x000002390a001986 */ /* 0x000fe2000c101524 */
[----:B------:R-:W-:Y:S01]  /*5ff0*/  F2FP.F16.F32.PACK_AB R59, RZ, R59 ;  /* 0x0000003bff3b723e */ /* 0x000fe200000000ff */
[----:B------:R-:W-:Y:S01]  /*6000*/  FMUL R62, R62, R88 ;  /* 0x000000583e3e7220 */ /* 0x000fe20000400000 */
[----:B------:R-:W-:Y:S01]  /*6010*/  SHF.L.U64.HI R13, R95, 0x1, R92 ;  /* 0x000000015f0d7819 */ /* 0x000fe2000001025c */
[----:B------:R-:W-:Y:S01]  /*6020*/  @P2 STG.E.U16 desc[UR36][R8.64], R58 ;  /* 0x0000003a08002986 */ /* 0x000fe2000c101524 */
[----:B------:R-:W-:Y:S01]  /*6030*/  IADD3 R6, P1, P2, R19, R10, R7 ;  /* 0x0000000a13067210 */ /* 0x000fe20007a3e007 */
[-C--:B------:R-:W-:Y:S01]  /*6040*/  FMUL R64, R64, R88.reuse ;  /* 0x0000005840407220 */ /* 0x080fe20000400000 */
[C---:B------:R-:W-:Y:S01]  /*6050*/  ISETP.GT.AND P4, PT, R4.reuse, 0x8, PT ;  /* 0x000000080400780c */ /* 0x040fe20003f84270 */
[-C--:B------:R-:W-:Y:S01]  /*6060*/  FMUL R65, R65, R88.reuse ;  /* 0x0000005841417220 */ /* 0x080fe20000400000 */
[----:B------:R-:W-:Y:S01]  /*6070*/  ISETP.GT.AND P3, PT, R4, 0x9, PT ;  /* 0x000000090400780c */ /* 0x000fe20003f64270 */
[-C--:B------:R-:W-:Y:S01]  /*6080*/  FMUL R66, R66, R88.reuse ;  /* 0x0000005842427220 */ /* 0x080fe20000400000 */
[----:B------:R-:W-:Y:S01]  /*6090*/  IADD3.X R7, R13, R11, R5, P1, P2 ;  /* 0x0000000b0d077210 */ /* 0x000fe20000fe4405 */
[----:B------:R-:W-:Y:S01]  /*60a0*/  @P0 STG.E.U16 desc[UR36][R8.64+0x2], R59 ;  /* 0x0000023b08000986 */ /* 0x000fe2000c101524 */
[----:B------:R-:W-:Y:S01]  /*60b0*/  ISETP.GT.AND P1, PT, R3, RZ, P4 ;  /* 0x000000ff0300720c */ /* 0x000fe20002724270 */
[-C--:B------:R-:W-:Y:S01]  /*60c0*/  FMUL R67, R67, R88.reuse ;  /* 0x0000005843437220 */ /* 0x080fe20000400000 */
[----:B------:R-:W-:Y:S01]  /*60d0*/  ISETP.GT.AND P0, PT, R3, RZ, P3 ;  /* 0x000000ff0300720c */ /* 0x000fe20001f04270 */
[----:B------:R-:W-:Y:S01]  /*60e0*/  FMUL R68, R68, R88 ;  /* 0x0000005844447220 */ /* 0x000fe20000400000 */
[----:B------:R-:W-:Y:S01]  /*60f0*/  F2FP.F16.F32.PACK_AB R60, RZ, R60 ;  /* 0x0000003cff3c723e */ /* 0x000fe200000000ff */
[-C--:B------:R-:W-:Y:S01]  /*6100*/  FMUL R69, R69, R88.reuse ;  /* 0x0000005845457220 */ /* 0x080fe20000400000 */
[----:B------:R-:W-:Y:S01]  /*6110*/  F2FP.F16.F32.PACK_AB R61, RZ, R61 ;  /* 0x0000003dff3d723e */ /* 0x000fe200000000ff */
[-C--:B------:R-:W-:Y:S01]  /*6120*/  FMUL R70, R70, R88.reuse ;  /* 0x0000005846467220 */ /* 0x080fe20000400000 */
[----:B------:R-:W-:Y:S01]  /*6130*/  F2FP.F16.F32.PACK_AB R63, RZ, R63 ;  /* 0x0000003fff3f723e */ /* 0x000fe200000000ff */
[----:B------:R-:W-:Y:S01]  /*6140*/  FMUL R71, R71, R88 ;  /* 0x0000005847477220 */ /* 0x000fe20000400000 */
[----:B------:R-:W-:Y:S01]  /*6150*/  F2FP.F16.F32.PACK_AB R62, RZ, R62 ;  /* 0x0000003eff3e723e */ /* 0x000fe200000000ff */
[----:B------:R-:W-:Y:S01]  /*6160*/  FMUL R72, R72, R88 ;  /* 0x0000005848487220 */ /* 0x000fe20000400000 */
[----:B------:R-:W-:Y:S01]  /*6170*/  F2FP.F16.F32.PACK_AB R64, RZ, R64 ;  /* 0x00000040ff40723e */ /* 0x000fe200000000ff */
[----:B------:R-:W-:Y:S01]  /*6180*/  @P1 STG.E.U16 desc[UR36][R10.64+0x10], R60 ;  /* 0x0000103c0a001986 */ /* 0x000fe2000c101524 */
[----:B------:R-:W-:Y:S01]  /*6190*/  ISETP.GT.AND P1, PT, R3, 0x8, P4 ;  /* 0x000000080300780c */ /* 0x000fe20002724270 */
[-C--:B------:R-:W-:Y:S01]  /*61a0*/  FMUL R73, R73, R88.reuse ;  /* 0x0000005849497220 */ /* 0x080fe20000400000 */
[----:B------:R-:W-:Y:S01]  /*61b0*/  ISETP.GT.AND P2, PT, R4, 0x11, PT ;  /* 0x000000110400780c */ /* 0x000fe20003f44270 */
[----:B------:R-:W-:Y:S01]  /*61c0*/  @P0 STG.E.U16 desc[UR36][R10.64+0x12], R61 ;  /* 0x0000123d0a000986 */ /* 0x000fe2000c101524 */
[----:B------:R-:W-:Y:S01]  /*61d0*/  ISETP.GT.AND P0, PT, R3, 0x8, P3 ;  /* 0x000000080300780c */ /* 0x000fe20001f04270 */
[-C--:B------:R-:W-:Y:S01]  /*61e0*/  FMUL R74, R74, R88.reuse ;  /* 0x000000584a4a7220 */ /* 0x080fe20000400000 */
[----:B------:R-:W-:Y:S01]  /*61f0*/  ISETP.GT.AND P3, PT, R4, 0x10, PT ;  /* 0x000000100400780c */ /* 0x000fe20003f64270 */
[-C--:B------:R-:W-:Y:S01]  /*6200*/  FMUL R75, R75, R88.reuse ;  /* 0x000000584b4b7220 */ /* 0x080fe20000400000 */
[----:B------:R-:W-:Y:S01]  /*6210*/  F2FP.F16.F32.PACK_AB R65, RZ, R65 ;  /* 0x00000041ff41723e */ /* 0x000fe200000000ff */
[----:B------:R-:W-:Y:S01]  /*6220*/  FMUL R76, R76, R88 ;  /* 0x000000584c4c7220 */ /* 0x000fe20000400000 */
[----:B------:R-:W-:Y:S01]  /*6230*/  F2FP.F16.F32.PACK_AB R66, RZ, R66 ;  /* 0x00000042ff42723e */ /* 0x000fe200000000ff */
[----:B------:R-:W-:Y:S01]  /*6240*/  FMUL R77, R77, R88 ;  /* 0x000000584d4d7220 */ /* 0x000fe20000400000 */
[----:B------:R-:W-:Y:S01]  /*6250*/  F2FP.F16.F32.PACK_AB R67, RZ, R67 ;  /* 0x00000043ff43723e */ /* 0x000fe200000000ff */
[----:B------:R-:W-:Y:S01]  /*6260*/  @P1 STG.E.U16 desc[UR36][R8.64+0x10], R62 ;  /* 0x0000103e08001986 */ /* 0x000fe2000c101524 */
[----:B------:R-:W-:Y:S01]  /*6270*/  F2FP.F16.F32.PACK_AB R68, RZ, R68 ;  /* 0x00000044ff44723e */ /* 0x000fe200000000ff */
[-C--:B------:R-:W-:Y:S01]  /*6280*/  FMUL R78, R78, R88.reuse ;  /* 0x000000584e4e7220 */ /* 0x080fe20000400000 */
[----:B------:R-:W-:Y:S01]  /*6290*/  ISETP.GT.AND P1, PT, R4, 0x19, PT ;  /* 0x000000190400780c */ /* 0x000fe20003f24270 */
[----:B------:R-:W-:Y:S01]  /*62a0*/  @P0 STG.E.U16 desc[UR36][R8.64+0x12], R63 ;  /* 0x0000123f08000986 */ /* 0x000fe2000c101524 */
[----:B------:R-:W-:Y:S01]  /*62b0*/  ISETP.GT.AND P0, PT, R3, RZ, P3 ;  /* 0x000000ff0300720c */ /* 0x000fe20001f04270 */
[-C--:B------:R-:W-:Y:S01]  /*62c0*/  FMUL R79, R79, R88.reuse ;  /* 0x000000584f4f7220 */ /* 0x080fe20000400000 */
[----:B------:R-:W-:Y:S01]  /*62d0*/  F2FP.F16.F32.PACK_AB R69, RZ, R69 ;  /* 0x00000045ff45723e */ /* 0x000fe200000000ff */
[----:B------:R-:W-:Y:S01]  /*62e0*/  FMUL R80, R80, R88 ;  /* 0x0000005850507220 */ /* 0x000fe20000400000 */
[----:B------:R-:W-:Y:S01]  /*62f0*/  F2FP.F16.F32.PACK_AB R70, RZ, R70 ;  /* 0x00000046ff46723e */ /* 0x000fe200000000ff */
        /* <DEDUP_REMOVED lines=8> */
[----:B------:R-:W-:Y:S01]  /*6380*/  @P0 STG.E.U16 desc[UR36][R10.64+0x20], R64 ;  /* 0x000020400a000986 */ /* 0x000fe2000c101524 */
[----:B------:R-:W-:Y:S01]  /*6390*/  ISETP.GT.AND P0, PT, R3, RZ, P2 ;  /* 0x000000ff0300720c */ /* 0x000fe20001704270 */
[-C--:B------:R-:W-:Y:S01]  /*63a0*/  FMUL R85, R85, R88.reuse ;  /* 0x0000005855557220 */ /* 0x080fe20000400000 */
[----:B------:R-:W-:Y:S01]  /*63b0*/  F2FP.F16.F32.PACK_AB R75, RZ, R75 ;  /* 0x0000004bff4b723e */ /* 0x000fe200000000ff */
[-C--:B------:R-:W-:Y:S01]  /*63c0*/  FMUL R86, R86, R88.reuse ;  /* 0x0000005856567220 */ /* 0x080fe20000400000 */
[----:B------:R-:W-:Y:S01]  /*63d0*/  ISETP.GT.AND P5, PT, R4, 0x28, PT ;  /* 0x000000280400780c */ /* 0x000fe20003fa4270 */
[----:B------:R-:W-:Y:S01]  /*63e0*/  FMUL R87, R87, R88 ;  /* 0x0000005857577220 */ /* 0x000fe20000400000 */
[----:B------:R-:W-:Y:S01]  /*63f0*/  F2FP.F16.F32.PACK_AB R76, RZ, R76 ;  /* 0x0000004cff4c723e */ /* 0x000fe200000000ff */
[-C--:B------:R-:W-:Y:S01]  /*6400*/  FMUL R24, R24, R88.reuse ;  /* 0x0000005818187220 */ /* 0x080fe20000400000 */
[----:B------:R-:W-:Y:S01]  /*6410*/  ISETP.GT.AND P4, PT, R4, 0x29, PT ;  /* 0x000000290400780c */ /* 0x000fe20003f84270 */
[-C--:B------:R-:W-:Y:S01]  /*6420*/  FMUL R25, R25, R88.reuse ;  /* 0x0000005819197220 */ /* 0x080fe20000400000 */
[----:B------:R-:W-:Y:S01]  /*6430*/  F2FP.F16.F32.PACK_AB R77, RZ, R77 ;  /* 0x0000004dff4d723e */ /* 0x000fe200000000ff */
[----:B------:R-:W-:Y:S01]  /*6440*/  FMUL R26, R26, R88 ;  /* 0x000000581a1a7220 */ /* 0x000fe20000400000 */
[----:B------:R-:W-:Y:S01]  /*6450*/  F2FP.F16.F32.PACK_AB R78, RZ, R78 ;  /* 0x0000004eff4e723e */ /* 0x000fe200000000ff */
[----:B------:R-:W-:Y:S01]  /*6460*/  @P0 STG.E.U16 desc[UR36][R10.64+0x22], R65 ;  /* 0x000022410a000986 */ /* 0x000fe2000c101524 */
[----:B------:R-:W-:Y:S01]  /*6470*/  ISETP.GT.AND P0, PT, R3, 0x8, P3 ;  /* 0x000000080300780c */ /* 0x000fe20001f04270 */
[-C--:B------:R-:W-:Y:S01]  /*6480*/  FMUL R27, R27, R88.reuse ;  /* 0x000000581b1b7220 */ /* 0x080fe20000400000 */
[----:B------:R-:W-:Y:S01]  /*6490*/  F2FP.F16.F32.PACK_AB R79, RZ, R79 ;  /* 0x0000004fff4f723e */ /* 0x000fe200000000ff */
[-C--:B------:R-:W-:Y:S01]  /*64a0*/  FMUL R28, R28, R88.reuse ;  /* 0x000000581c1c7220 */ /* 0x080fe20000400000 */
[----:B------:R-:W-:Y:S01]  /*64b0*/  ISETP.GT.AND P3, PT, R4, 0x30, PT ;  /* 0x000000300400780c */ /* 0x000fe20003f64270 */
        /* <DEDUP_REMOVED lines=8> */
[----:B------:R-:W-:Y:S01]  /*6540*/  @P0 STG.E.U16 desc[UR36][R8.64+0x20], R66 ;  /* 0x0000204208000986 */ /* 0x000fe2000c101524 */
[----:B------:R-:W-:Y:S01]  /*6550*/  ISETP.GT.AND P0, PT, R3, 0x8, P2 ;  /* 0x000000080300780c */ /* 0x000fe20001704270 */
[-C--:B------:R-:W-:Y:S01]  /*6560*/  FMUL R33, R33, R88.reuse ;  /* 0x0000005821217220 */ /* 0x080fe20000400000 */
[----:B------:R-:W-:Y:S01]  /*6570*/  ISETP.GT.AND P2, PT, R4, 0x18, PT ;  /* 0x000000180400780c */ /* 0x000fe20003f44270 */
[----:B------:R-:W-:Y:S01]  /*6580*/  FMUL R34, R34, R88 ;  /* 0x0000005822227220 */ /* 0x000fe20000400000 */
[----:B------:R-:W-:Y:S01]  /*6590*/  F2FP.F16.F32.PACK_AB R84, RZ, R84 ;  /* 0x00000054ff54723e */ /* 0x000fe200000000ff */
[-C--:B------:R-:W-:Y:S01]  /*65a0*/  FMUL R35, R35, R88.reuse ;  /* 0x0000005823237220 */ /* 0x080fe20000400000 */
[----:B------:R-:W-:Y:S01]  /*65b0*/  P2R R5, PR, RZ, 0x20 ;  /* 0x00000020ff057803 */ /* 0x000fe20000000000 */
[-C--:B------:R-:W-:Y:S01]  /*65c0*/  FMUL R36, R36, R88.reuse ;  /* 0x0000005824247220 */ /* 0x080fe20000400000 */
[----:B------:R-:W-:Y:S01]  /*65d0*/  F2FP.F16.F32.PACK_AB R85, RZ, R85 ;  /* 0x00000055ff55723e */ /* 0x000fe200000000ff */
[----:B------:R-:W-:Y:S01]  /*65e0*/  FMUL R37, R37, R88 ;  /* 0x0000005825257220 */ /* 0x000fe20000400000 */
[----:B------:R-:W-:Y:S01]  /*65f0*/  F2FP.F16.F32.PACK_AB R86, RZ, R86 ;  /* 0x00000056ff56723e */ /* 0x000fe200000000ff */
[-C--:B------:R-:W-:Y:S01]  /*6600*/  FMUL R38, R38, R88.reuse ;  /* 0x0000005826267220 */ /* 0x080fe20000400000 */
[----:B------:R-:W-:Y:S01]  /*6610*/  F2FP.F16.F32.PACK_AB R87, RZ, R87 ;  /* 0x00000057ff57723e */ /* 0x000fe200000000ff */
[----:B------:R-:W-:Y:S01]  /*6620*/  @P0 STG.E.U16 desc[UR36][R8.64+0x22], R67 ;  /* 0x0000224308000986 */ /* 0x000fe2000c101524 */
[----:B------:R-:W-:Y:S01]  /*6630*/  ISETP.GT.AND P0, PT, R3, RZ, P2 ;  /* 0x000000ff0300720c */ /* 0x000fe20001704270 */
        /* <DEDUP_REMOVED lines=36> */
[----:B------:R-:W-:Y:S01]  /*6880*/  FMUL R55, R55, R88 ;  /* 0x0000005837377220 */ /* 0x000fe20000400000 */
[----:B------:R-:W-:-:S02]  /*6890*/  F2FP.F16.F32.PACK_AB R39, RZ, R39 ;  /* 0x00000027ff27723e */ /* 0x000fc400000000ff */
[----:B------:R-:W-:Y:S01]  /*68a0*/  F2FP.F16.F32.PACK_AB R40, RZ, R40 ;  /* 0x00000028ff28723e */ /* 0x000fe200000000ff */
[----:B------:R-:W-:Y:S01]  /*68b0*/  @P0 STG.E.U16 desc[UR36][R8.64+0x30], R70 ;  /* 0x0000304608000986 */ /* 0x000fe2000c101524 */
[----:B------:R-:W-:Y:S02]  /*68c0*/  ISETP.GT.AND P0, PT, R3, 0x8, P1 ;  /* 0x000000080300780c */ /* 0x000fe40000f04270 */
[----:B------:R-:W-:Y:S02]  /*68d0*/  ISETP.GT.AND P1, PT, R4, 0x21, PT ;  /* 0x000000210400780c */ /* 0x000fe40003f24270 */
[----:B------:R-:W-:Y:S02]  /*68e0*/  F2FP.F16.F32.PACK_AB R41, RZ, R41 ;  /* 0x00000029ff29723e */ /* 0x000fe400000000ff */
[----:B------:R-:W-:Y:S02]  /*68f0*/  F2FP.F16.F32.PACK_AB R42, RZ, R42 ;  /* 0x0000002aff2a723e */ /* 0x000fe400000000ff */
[----:B------:R-:W-:-:S02]  /*6900*/  F2FP.F16.F32.PACK_AB R43, RZ, R43 ;  /* 0x0000002bff2b723e */ /* 0x000fc400000000ff */
[----:B------:R-:W-:Y:S02]  /*6910*/  F2FP.F16.F32.PACK_AB R44, RZ, R44 ;  /* 0x0000002cff2c723e */ /* 0x000fe400000000ff */
[----:B------:R-:W-:Y:S01]  /*6920*/  F2FP.F16.F32.PACK_AB R45, RZ, R45 ;  /* 0x0000002dff2d723e */ /* 0x000fe200000000ff */
[----:B------:R-:W-:Y:S01]  /*6930*/  @P0 STG.E.U16 desc[UR36][R8.64+0x32], R71 ;  /* 0x0000324708000986 */ /* 0x000fe2000c101524 */
[----:B------:R-:W-:Y:S02]  /*6940*/  ISETP.GT.AND P0, PT, R3, RZ, P2 ;  /* 0x000000ff0300720c */ /* 0x000fe40001704270 */
[----:B------:R-:W-:Y:S02]  /*6950*/  F2FP.F16.F32.PACK_AB R46, RZ, R46 ;  /* 0x0000002eff2e723e */ /* 0x000fe400000000ff */
[----:B------:R-:W-:Y:S02]  /*6960*/  F2FP.F16.F32.PACK_AB R47, RZ, R47 ;  /* 0x0000002fff2f723e */ /* 0x000fe400000000ff */
[----:B------:R-:W-:-:S02]  /*6970*/  F2FP.F16.F32.PACK_AB R48, RZ, R48 ;  /* 0x00000030ff30723e */ /* 0x000fc400000000ff */
[----:B------:R-:W-:Y:S02]  /*6980*/  F2FP.F16.F32.PACK_AB R49, RZ, R49 ;  /* 0x00000031ff31723e */ /* 0x000fe400000000ff */
[----:B------:R-:W-:Y:S02]  /*6990*/  F2FP.F16.F32.PACK_AB R50, RZ, R50 ;  /* 0x00000032ff32723e */ /* 0x000fe400000000ff */
[----:B------:R-:W-:Y:S01]  /*69a0*/  F2FP.F16.F32.PACK_AB R51, RZ, R51 ;  /* 0x00000033ff33723e */ /* 0x000fe200000000ff */
[----:B------:R-:W-:Y:S01]  /*69b0*/  @P0 STG.E.U16 desc[UR36][R10.64+0x40], R72 ;  /* 0x000040480a000986 */ /* 0x000fe2000c101524 */
[----:B------:R-:W-:Y:S02]  /*69c0*/  ISETP.GT.AND P0, PT, R3, RZ, P1 ;  /* 0x000000ff0300720c */ /* 0x000fe40000f04270 */
[----:B------:R-:W-:Y:S02]  /*69d0*/  F2FP.F16.F32.PACK_AB R52, RZ, R52 ;  /* 0x00000034ff34723e */ /* 0x000fe400000000ff */
[----:B------:R-:W-:-:S02]  /*69e0*/  F2FP.F16.F32.PACK_AB R53, RZ, R53 ;  /* 0x00000035ff35723e */ /* 0x000fc400000000ff */
[----:B------:R-:W-:Y:S02]  /*69f0*/  F2FP.F16.F32.PACK_AB R54, RZ, R54 ;  /* 0x00000036ff36723e */ /* 0x000fe400000000ff */
[----:B------:R-:W-:-:S05]  /*6a00*/  F2FP.F16.F32.PACK_AB R55, RZ, R55 ;  /* 0x00000037ff37723e */ /* 0x000fca00000000ff */
[----:B------:R-:W-:Y:S01]  /*6a10*/  @P0 STG.E.U16 desc[UR36][R10.64+0x42], R73 ;  /* 0x000042490a000986 */ /* 0x000fe2000c101524 */
[----:B------:R-:W-:Y:S02]  /*6a20*/  ISETP.GT.AND P0, PT, R3, 0x8, P2 ;  /* 0x000000080300780c */ /* 0x000fe40001704270 */
[----:B------:R-:W-:-:S11]  /*6a30*/  ISETP.GT.AND P2, PT, R4, 0x38, PT ;  /* 0x000000380400780c */ /* 0x000fd60003f44270 */
[----:B------:R-:W-:Y:S01]  /*6a40*/  @P0 STG.E.U16 desc[UR36][R8.64+0x40], R74 ;  /* 0x0000404a08000986 */ /* 0x000fe2000c101524 */
[----:B------:R-:W-:-:S13]  /*6a50*/  ISETP.GT.AND P0, PT, R3, 0x8, P1 ;  /* 0x000000080300780c */ /* 0x000fda0000f04270 */
[----:B------:R-:W-:Y:S01]  /*6a60*/  @P0 STG.E.U16 desc[UR36][R8.64+0x42], R75 ;  /* 0x0000424b08000986 */ /* 0x000fe2000c101524 */
[----:B------:R-:W-:-:S13]  /*6a70*/  ISETP.GT.AND P0, PT, R3, RZ, P5 ;  /* 0x000000ff0300720c */ /* 0x000fda0002f04270 */
[----:B------:R-:W-:Y:S01]  /*6a80*/  @P0 STG.E.U16 desc[UR36][R10.64+0x50], R76 ;  /* 0x0000504c0a000986 */ /* 0x000fe2000c101524 */
[----:B------:R-:W-:-:S13]  /*6a90*/  ISETP.GT.AND P0, PT, R3, RZ, P4 ;  /* 0x000000ff0300720c */ /* 0x000fda0002704270 */
[----:B------:R-:W-:Y:S01]  /*6aa0*/  @P0 STG.E.U16 desc[UR36][R10.64+0x52], R77 ;  /* 0x0000524d0a000986 */ /* 0x000fe2000c101524 */
[----:B------:R-:W-:-:S13]  /*6ab0*/  ISETP.GT.AND P0, PT, R3, 0x8, P5 ;  /* 0x000000080300780c */ /* 0x000fda0002f04270 */
[----:B------:R-:W-:Y:S01]  /*6ac0*/  @P0 STG.E.U16 desc[UR36][R8.64+0x50], R78 ;  /* 0x0000504e08000986 */ /* 0x000fe2000c101524 */
[----:B------:R-:W-:-:S13]  /*6ad0*/  ISETP.GT.AND P0, PT, R3, 0x8, P4 ;  /* 0x000000080300780c */ /* 0x000fda0002704270 */
[----:B------:R-:W-:Y:S01]  /*6ae0*/  @P0 STG.E.U16 desc[UR36][R8.64+0x52], R79 ;  /* 0x0000524f08000986 */ /* 0x000fe2000c101524 */
[----:B------:R-:W-:-:S13]  /*6af0*/  ISETP.GT.AND P0, PT, R3, RZ, P3 ;  /* 0x000000ff0300720c */ /* 0x000fda0001f04270 */
[----:B------:R-:W-:Y:S01]  /*6b00*/  @P0 STG.E.U16 desc[UR36][R10.64+0x60], R80 ;  /* 0x000060500a000986 */ /* 0x000fe2000c101524 */
[----:B------:R-:W-:-:S04]  /*6b10*/  ISETP.GT.AND P0, PT, R4, 0x31, PT ;  /* 0x000000310400780c */ /* 0x000fc80003f04270 */
[----:B------:R-:W-:-:S13]  /*6b20*/  ISETP.GT.AND P1, PT, R3, RZ, P0 ;  /* 0x000000ff0300720c */ /* 0x000fda0000724270 */
[----:B------:R-:W-:Y:S01]  /*6b30*/  @P1 STG.E.U16 desc[UR36][R10.64+0x62], R81 ;  /* 0x000062510a001986 */ /* 0x000fe2000c101524 */
[----:B------:R-:W-:-:S13]  /*6b40*/  ISETP.GT.AND P1, PT, R3, 0x8, P3 ;  /* 0x000000080300780c */ /* 0x000fda0001f24270 */
[----:B------:R-:W-:Y:S01]  /*6b50*/  @P1 STG.E.U16 desc[UR36][R8.64+0x60], R82 ;  /* 0x0000605208001986 */ /* 0x000fe2000c101524 */
[----:B------:R-:W-:-:S13]  /*6b60*/  ISETP.GT.AND P1, PT, R3, 0x8, P0 ;  /* 0x000000080300780c */ /* 0x000fda0000724270 */
[----:B------:R-:W-:Y:S01]  /*6b70*/  @P1 STG.E.U16 desc[UR36][R8.64+0x62], R83 ;  /* 0x0000625308001986 */ /* 0x000fe2000c101524 */
[----:B------:R-:W-:-:S05]  /*6b80*/  IADD3 R14, P1, R19, R8, RZ ;  /* 0x00000008130e7210 */ /* 0x000fca0007f3e0ff */
[----:B------:R-:W-:Y:S01]  /*6b90*/  IMAD.X R15, R13, 0x1, R9, P1 ;  /* 0x000000010d0f7824 */ /* 0x000fe200008e0609 */
[----:B------:R-:W-:-:S13]  /*6ba0*/  ISETP.GT.AND P1, PT, R3, RZ, P2 ;  /* 0x000000ff0300720c */ /* 0x000fda0001724270 */
[----:B------:R-:W-:Y:S01]  /*6bb0*/  @P1 STG.E.U16 desc[UR36][R10.64+0x70], R84 ;  /* 0x000070540a001986 */ /* 0x000fe2000c101524 */
[----:B------:R-:W-:-:S05]  /*6bc0*/  IADD3 R20, P1, R19, R8, RZ ;  /* 0x0000000813147210 */ /* 0x000fca0007f3e0ff */
[----:B------:R-:W-:Y:S01]  /*6bd0*/  IMAD.X R21, R13, 0x1, R9, P1 ;  /* 0x000000010d157824 */ /* 0x000fe200008e0609 */
[----:B------:R-:W-:-:S05]  /*6be0*/  IADD3 R12, P1, R19, R10, RZ ;  /* 0x0000000a130c7210 */ /* 0x000fca0007f3e0ff */
[----:B------:R-:W-:Y:S01]  /*6bf0*/  IMAD.X R13, R13, 0x1, R11, P1 ;  /* 0x000000010d0d7824 */ /* 0x000fe200008e060b */
[----:B------:R-:W-:-:S04]  /*6c00*/  ISETP.GT.AND P1, PT, R4, 0x39, PT ;  /* 0x000000390400780c */ /* 0x000fc80003f24270 */
[----:B------:R-:W-:-:S13]  /*6c10*/  ISETP.GT.AND P5, PT, R3, RZ, P1 ;  /* 0x000000ff0300720c */ /* 0x000fda0000fa4270 */
[----:B------:R-:W-:Y:S01]  /*6c20*/  @P5 STG.E.U16 desc[UR36][R10.64+0x72], R85 ;  /* 0x000072550a005986 */ /* 0x000fe2000c101524 */
[----:B------:R-:W-:-:S13]  /*6c30*/  ISETP.GT.AND P5, PT, R3, 0x8, P2 ;  /* 0x000000080300780c */ /* 0x000fda00017a4270 */
[----:B------:R-:W-:Y:S01]  /*6c40*/  @P5 STG.E.U16 desc[UR36][R8.64+0x70], R86 ;  /* 0x0000705608005986 */ /* 0x000fe2000c101524 */
[----:B------:R-:W-:-:S13]  /*6c50*/  ISETP.GT.AND P5, PT, R3, 0x8, P1 ;  /* 0x000000080300780c */ /* 0x000fda0000fa4270 */
[----:B------:R0:W-:Y:S01]  /*6c60*/  @P5 STG.E.U16 desc[UR36][R8.64+0x72], R87 ;  /* 0x0000725708005986 */ /* 0x0001e2000c101524 */
[C---:B------:R-:W-:Y:S02]  /*6c70*/  ISETP.GT.AND P5, PT, R3.reuse, 0x80, P6 ;  /* 0x000000800300780c */ /* 0x040fe400037a4270 */
[----:B------:R-:W-:-:S11]  /*6c80*/  ISETP.GT.AND P6, PT, R3, 0x88, P6 ;  /* 0x000000880300780c */ /* 0x000fd600037c4270 */
[----:B------:R-:W-:Y:S01]  /*6c90*/  @P5 STG.E.U16 desc[UR36][R12.64], R24 ;  /* 0x000000180c005986 */ /* 0x000fe2000c101524 */
[----:B------:R-:W-:-:S04]  /*6ca0*/  ISETP.GT.AND P5, PT, R4, 0x1, PT ;  /* 0x000000010400780c */ /* 0x000fc80003fa4270 */
[----:B------:R-:W-:-:S13]  /*6cb0*/  ISETP.GT.AND P5, PT, R3, 0x80, P5 ;  /* 0x000000800300780c */ /* 0x000fda0002fa4270 */
[----:B0-----:R-:W-:Y:S02]  /*6cc0*/  @P5 IMAD.MOV.U32 R8, RZ, RZ, R12 ;  /* 0x000000ffff085224 */ /* 0x001fe400078e000c */
[----:B------:R-:W-:-:S05]  /*6cd0*/  @P5 IMAD.MOV.U32 R9, RZ, RZ, R13 ;  /* 0x000000ffff095224 */ /* 0x000fca00078e000d */
[----:B------:R0:W-:Y:S01]  /*6ce0*/  @P5 STG.E.U16 desc[UR36][R8.64+0x2], R25 ;  /* 0x0000021908005986 */ /* 0x0001e2000c101524 */
[----:B------:R-:W-:-:S03]  /*6cf0*/  ISETP.NE.AND P5, PT, R5, RZ, PT ;  /* 0x000000ff0500720c */ /* 0x000fc60003fa5270 */
[----:B------:R-:W-:Y:S01]  /*6d00*/  @P6 STG.E.U16 desc[UR36][R14.64], R26 ;  /* 0x0000001a0e006986 */ /* 0x000fe2000c101524 */
[----:B------:R-:W-:-:S04]  /*6d10*/  ISETP.GT.AND P6, PT, R4, 0x1, PT ;  /* 0x000000010400780c */ /* 0x000fc80003fc4270 */
[----:B------:R-:W-:-:S13]  /*6d20*/  ISETP.GT.AND P6, PT, R3, 0x88, P6 ;  /* 0x000000880300780c */ /* 0x000fda00037c4270 */
[----:B------:R-:W-:Y:S01]  /*6d30*/  @P6 STG.E.U16 desc[UR36][R20.64+0x2], R27 ;  /* 0x0000021b14006986 */ /* 0x000fe2000c101524 */
[----:B------:R-:W-:-:S04]  /*6d40*/  ISETP.GT.AND P6, PT, R4, 0x8, PT ;  /* 0x000000080400780c */ /* 0x000fc80003fc4270 */
[----:B------:R-:W-:-:S13]  /*6d50*/  ISETP.GT.AND P6, PT, R3, 0x80, P6 ;  /* 0x000000800300780c */ /* 0x000fda00037c4270 */
[----:B0-----:R-:W-:Y:S02]  /*6d60*/  @P6 IMAD.MOV.U32 R8, RZ, RZ, R12 ;  /* 0x000000ffff086224 */ /* 0x001fe400078e000c */
[----:B------:R-:W-:-:S05]  /*6d70*/  @P6 IMAD.MOV.U32 R9, RZ, RZ, R13 ;  /* 0x000000ffff096224 */ /* 0x000fca00078e000d */
[----:B------:R0:W-:Y:S01]  /*6d80*/  @P6 STG.E.U16 desc[UR36][R8.64+0x10], R28 ;  /* 0x0000101c08006986 */ /* 0x0001e2000c101524 */
[----:B------:R-:W-:-:S04]  /*6d90*/  ISETP.GT.AND P6, PT, R4, 0x9, PT ;  /* 0x000000090400780c */ /* 0x000fc80003fc4270 */
[----:B------:R-:W-:-:S13]  /*6da0*/  ISETP.GT.AND P6, PT, R3, 0x80, P6 ;  /* 0x000000800300780c */ /* 0x000fda00037c4270 */
[----:B0-----:R-:W-:Y:S02]  /*6db0*/  @P6 IMAD.MOV.U32 R8, RZ, RZ, R12 ;  /* 0x000000ffff086224 */ /* 0x001fe400078e000c */
[----:B------:R-:W-:-:S05]  /*6dc0*/  @P6 IMAD.MOV.U32 R9, RZ, RZ, R13 ;  /* 0x000000ffff096224 */ /* 0x000fca00078e000d */
[----:B------:R0:W-:Y:S01]  /*6dd0*/  @P6 STG.E.U16 desc[UR36][R8.64+0x12], R29 ;  /* 0x0000121d08006986 */ /* 0x0001e2000c101524 */
[----:B------:R-:W-:-:S04]  /*6de0*/  ISETP.GT.AND P6, PT, R4, 0x8, PT ;  /* 0x000000080400780c */ /* 0x000fc80003fc4270 */
[----:B------:R-:W-:-:S13]  /*6df0*/  ISETP.GT.AND P6, PT, R3, 0x88, P6 ;  /* 0x000000880300780c */ /* 0x000fda00037c4270 */
        /* <DEDUP_REMOVED lines=45> */
[----:B------:R-:W-:Y:S01]  /*70d0*/  @P6 STG.E.U16 desc[UR36][R8.64+0x42], R41 ;  /* 0x0000422908006986 */ /* 0x000fe2000c101524 */
[----:B------:R-:W-:-:S04]  /*70e0*/  ISETP.GT.AND P6, PT, R4, 0x20, PT ;  /* 0x000000200400780c */ /* 0x000fc80003fc4270 */
[----:B------:R-:W-:-:S13]  /*70f0*/  ISETP.GT.AND P6, PT, R3, 0x88, P6 ;  /* 0x000000880300780c */ /* 0x000fda00037c4270 */
[----:B------:R-:W-:Y:S01]  /*7100*/  @P6 STG.E.U16 desc[UR36][R6.64+0x40], R42 ;  /* 0x0000402a06006986 */ /* 0x000fe2000c101524 */
[----:B------:R-:W-:-:S04]  /*7110*/  ISETP.GT.AND P6, PT, R4, 0x21, PT ;  /* 0x000000210400780c */ /* 0x000fc80003fc4270 */
[----:B------:R-:W-:-:S13]  /*7120*/  ISETP.GT.AND P6, PT, R3, 0x88, P6 ;  /* 0x000000880300780c */ /* 0x000fda00037c4270 */
[----:B------:R-:W-:Y:S02]  /*7130*/  @P6 IMAD.MOV.U32 R4, RZ, RZ, R6 ;  /* 0x000000ffff046224 */ /* 0x000fe400078e0006 */
[----:B------:R-:W-:-:S05]  /*7140*/  @P6 IMAD.MOV.U32 R5, RZ, RZ, R7 ;  /* 0x000000ffff056224 */ /* 0x000fca00078e0007 */
[----:B------:R0:W-:Y:S01]  /*7150*/  @P6 STG.E.U16 desc[UR36][R4.64+0x42], R43 ;  /* 0x0000422b04006986 */ /* 0x0001e2000c101524 */
[C---:B------:R-:W-:Y:S02]  /*7160*/  ISETP.GT.AND P6, PT, R3.reuse, 0x80, P5 ;  /* 0x000000800300780c */ /* 0x040fe40002fc4270 */
[----:B------:R-:W-:-:S11]  /*7170*/  ISETP.GT.AND P5, PT, R3, 0x88, P5 ;  /* 0x000000880300780c */ /* 0x000fd60002fa4270 */
[----:B0-----:R-:W-:Y:S02]  /*7180*/  @P6 IMAD.MOV.U32 R4, RZ, RZ, R12 ;  /* 0x000000ffff046224 */ /* 0x001fe400078e000c */
[----:B------:R-:W-:-:S05]  /*7190*/  @P6 IMAD.MOV.U32 R5, RZ, RZ, R13 ;  /* 0x000000ffff056224 */ /* 0x000fca00078e000d */
[----:B------:R0:W-:Y:S01]  /*71a0*/  @P6 STG.E.U16 desc[UR36][R4.64+0x50], R44 ;  /* 0x0000502c04006986 */ /* 0x0001e2000c101524 */
[C---:B------:R-:W-:Y:S02]  /*71b0*/  ISETP.GT.AND P6, PT, R3.reuse, 0x80, P4 ;  /* 0x000000800300780c */ /* 0x040fe400027c4270 */
[----:B------:R-:W-:-:S11]  /*71c0*/  ISETP.GT.AND P4, PT, R3, 0x88, P4 ;  /* 0x000000880300780c */ /* 0x000fd60002784270 */
[----:B0-----:R-:W-:Y:S02]  /*71d0*/  @P6 IMAD.MOV.U32 R4, RZ, RZ, R12 ;  /* 0x000000ffff046224 */ /* 0x001fe400078e000c */
[----:B------:R-:W-:-:S05]  /*71e0*/  @P6 IMAD.MOV.U32 R5, RZ, RZ, R13 ;  /* 0x000000ffff056224 */ /* 0x000fca00078e000d */
[----:B------:R0:W-:Y:S02]  /*71f0*/  @P6 STG.E.U16 desc[UR36][R4.64+0x52], R45 ;  /* 0x0000522d04006986 */ /* 0x0001e4000c101524 */
[----:B0-----:R-:W-:Y:S02]  /*7200*/  @P5 IMAD.MOV.U32 R4, RZ, RZ, R6 ;  /* 0x000000ffff045224 */ /* 0x001fe400078e0006 */
[----:B------:R-:W-:-:S05]  /*7210*/  @P5 IMAD.MOV.U32 R5, RZ, RZ, R7 ;  /* 0x000000ffff055224 */ /* 0x000fca00078e0007 */
[----:B------:R0:W-:Y:S01]  /*7220*/  @P5 STG.E.U16 desc[UR36][R4.64+0x50], R46 ;  /* 0x0000502e04005986 */ /* 0x0001e2000c101524 */
[C---:B------:R-:W-:Y:S02]  /*7230*/  ISETP.GT.AND P5, PT, R3.reuse, 0x80, P3 ;  /* 0x000000800300780c */ /* 0x040fe40001fa4270 */
[----:B------:R-:W-:Y:S01]  /*7240*/  ISETP.GT.AND P3, PT, R3, 0x88, P3 ;  /* 0x000000880300780c */ /* 0x000fe20001f64270 */
        /* <DEDUP_REMOVED lines=17> */
[----:B------:R0:W-:Y:S02]  /*7360*/  @P3 STG.E.U16 desc[UR36][R4.64+0x60], R50 ;  /* 0x0000603204003986 */ /* 0x0001e4000c101524 */
[----:B0-----:R-:W-:Y:S02]  /*7370*/  @P0 IMAD.MOV.U32 R4, RZ, RZ, R6 ;  /* 0x000000ffff040224 */ /* 0x001fe400078e0006 */
[----:B------:R-:W-:-:S05]  /*7380*/  @P0 IMAD.MOV.U32 R5, RZ, RZ, R7 ;  /* 0x000000ffff050224 */ /* 0x000fca00078e0007 */
[----:B------:R0:W-:Y:S02]  /*7390*/  @P0 STG.E.U16 desc[UR36][R4.64+0x62], R51 ;  /* 0x0000623304000986 */ /* 0x0001e4000c101524 */
[----:B0-----:R-:W-:Y:S02]  /*73a0*/  @P5 IMAD.MOV.U32 R4, RZ, RZ, R12 ;  /* 0x000000ffff045224 */ /* 0x001fe400078e000c */
[----:B------:R-:W-:-:S05]  /*73b0*/  @P5 IMAD.MOV.U32 R5, RZ, RZ, R13 ;  /* 0x000000ffff055224 */ /* 0x000fca00078e000d */
[----:B------:R0:W-:Y:S04]  /*73c0*/  @P5 STG.E.U16 desc[UR36][R4.64+0x70], R52 ;  /* 0x0000703404005986 */ /* 0x0001e8000c101524 */
[----:B------:R1:W-:Y:S01]  /*73d0*/  @P4 STG.E.U16 desc[UR36][R12.64+0x72], R53 ;  /* 0x000072350c004986 */ /* 0x0003e2000c101524 */
[----:B0-----:R-:W-:Y:S02]  /*73e0*/  @P2 IMAD.MOV.U32 R4, RZ, RZ, R6 ;  /* 0x000000ffff042224 */ /* 0x001fe400078e0006 */
[----:B------:R-:W-:-:S05]  /*73f0*/  @P2 IMAD.MOV.U32 R5, RZ, RZ, R7 ;  /* 0x000000ffff052224 */ /* 0x000fca00078e0007 */
[----:B------:R1:W-:Y:S04]  /*7400*/  @P2 STG.E.U16 desc[UR36][R4.64+0x70], R54 ;  /* 0x0000703604002986 */ /* 0x0003e8000c101524 */
[----:B------:R1:W-:Y:S02]  /*7410*/  @P1 STG.E.U16 desc[UR36][R6.64+0x72], R55 ;  /* 0x0000723706001986 */ /* 0x0003e4000c101524 */
.L_x_152:
[----:B------:R-:W-:Y:S05]  /*7420*/  BSYNC B0 ;  /* 0x0000000000007941 */ /* 0x000fea0003800000 */
.L_x_28:
[----:B------:R-:W-:Y:S01]  /*7430*/  IADD3 R16, P0, R16, UR38, RZ ;  /* 0x0000002610107c10 */ /* 0x000fe2000ff1e0ff */
[----:B------:R-:W-:Y:S01]  /*7440*/  ULDC.64 UR4, c[0x0][0x650] ;  /* 0x0001940000047ab9 */ /* 0x000fe20000000a00 */
[----:B------:R-:W-:Y:S01]  /*7450*/  PRMT R3, RZ, 0x7610, R3 ;  /* 0x00007610ff037816 */ /* 0x000fe20000000003 */
[----:B------:R-:W-:Y:S01]  /*7460*/  IMAD.MOV.U32 R101, RZ, RZ, -0x1 ;  /* 0xffffffffff657424 */ /* 0x000fe200078e00ff */
[----:B------:R-:W-:Y:S01]  /*7470*/  IADD3.X R17, R17, UR41, RZ, P0, !PT ;  /* 0x0000002911117c10 */ /* 0x000fe200087fe4ff */
[----:B------:R-:W-:Y:S01]  /*7480*/  IMAD.MOV.U32 R19, RZ, RZ, -0x1 ;  /* 0xffffffffff137424 */ /* 0x000fe200078e00ff */
[----:B------:R-:W-:-:S04]  /*7490*/  ISETP.GE.U32.AND P0, PT, R16, UR4, PT ;  /* 0x0000000410007c0c */ /* 0x000fc8000bf06070 */
[----:B------:R-:W-:-:S13]  /*74a0*/  ISETP.GE.U32.AND.EX P0, PT, R17, UR5, PT, P0 ;  /* 0x0000000511007c0c */ /* 0x000fda000bf06100 */
[----:B------:R-:W-:Y:S05]  /*74b0*/  @P0 BRA `(.L_x_153) ;  /* 0x00000004004c0947 */ /* 0x000fea0003800000 */
[----:B0-----:R-:W0:Y:S01]  /*74c0*/  LDC.64 R10, c[0x0][0x628] ;  /* 0x00018a00ff0a7b82 */ /* 0x001e220000000a00 */
[----:B-1----:R-:W1:Y:S01]  /*74d0*/  S2R R12, SR_CTAID.X ;  /* 0x00000000000c7919 */ /* 0x002e620000002500 */
[----:B----4-:R-:W-:Y:S02]  /*74e0*/  IMAD.MOV.U32 R8, RZ, RZ, R16 ;  /* 0x000000ffff087224 */ /* 0x010fe400078e0010 */
[----:B------:R-:W-:Y:S01]  /*74f0*/  IMAD.MOV.U32 R9, RZ, RZ, R17 ;  /* 0x000000ffff097224 */ /* 0x000fe200078e0011 */
[----:B------:R-:W4:Y:S03]  /*7500*/  S2R R20, SR_CTAID.Y ;  /* 0x0000000000147919 */ /* 0x000f260000002600 */
[----:B------:R-:W1:Y:S08]  /*7510*/  LDC R0, c[0x0][0x630] ;  /* 0x00018c00ff007b82 */ /* 0x000e700000000800 */
[----:B------:R-:W1:Y:S01]  /*7520*/  LDC.64 R14, c[0x0][0x620] ;  /* 0x00018800ff0e7b82 */ /* 0x000e620000000a00 */
[----:B0-----:R-:W-:-:S04]  /*7530*/  ISETP.NE.U32.AND P0, PT, R10, RZ, PT ;  /* 0x000000ff0a00720c */ /* 0x001fc80003f05070 */
[----:B------:R-:W-:-:S13]  /*7540*/  ISETP.NE.AND.EX P0, PT, R11, RZ, PT, P0 ;  /* 0x000000ff0b00720c */ /* 0x000fda0003f05300 */
[----:B-1--4-:R-:W-:Y:S05]  /*7550*/  @!P0 BRA `(.L_x_154) ;  /* 0x0000000000288947 */ /* 0x012fea0003800000 */
        /* <DEDUP_REMOVED lines=10> */
.L_x_154:
[-CC-:B------:R-:W-:Y:S01]  /*7600*/  SHF.R.U64 R19, R8, R0.reuse, R9.reuse ;  /* 0x0000000008137219 */ /* 0x180fe20000001209 */
[----:B------:R-:W0:Y:S01]  /*7610*/  LDC.64 R26, c[0x0][0x640] ;  /* 0x00019000ff1a7b82 */ /* 0x000e220000000a00 */
[----:B------:R-:W-:Y:S01]  /*7620*/  SHF.R.U32.HI R0, RZ, R0, R9 ;  /* 0x00000000ff007219 */ /* 0x000fe20000011609 */
[----:B------:R-:W-:Y:S01]  /*7630*/  ULDC UR4, c[0x0][0x150] ;  /* 0x0000540000047ab9 */ /* 0x000fe20000000800 */
[----:B------:R-:W-:Y:S02]  /*7640*/  IADD3 R3, P0, RZ, -R19, RZ ;  /* 0x80000013ff037210 */ /* 0x000fe40007f1e0ff */
[----:B------:R-:W-:-:S03]  /*7650*/  I2FP.F32.U32 R7, R12 ;  /* 0x0000000c00077245 */ /* 0x000fc60000201000 */
[----:B------:R-:W1:Y:S01]  /*7660*/  LDC R6, c[0x0][0x618] ;  /* 0x00018600ff067b82 */ /* 0x000e620000000800 */
[----:B------:R-:W-:Y:S02]  /*7670*/  IMAD.X R5, RZ, RZ, ~R0, P0 ;  /* 0x000000ffff057224 */ /* 0x000fe400000e0e00 */
[----:B------:R-:W-:Y:S01]  /*7680*/  FMUL R7, R7, UR4 ;  /* 0x0000000407077c20 */ /* 0x000fe20008400000 */
[----:B------:R-:W-:Y:S01]  /*7690*/  ULDC UR4, c[0x0][0x154] ;  /* 0x0000550000047ab9 */ /* 0x000fe20000000800 */
[-C--:B------:R-:W-:Y:S02]  /*76a0*/  IMAD R0, R5, R14.reuse, RZ ;  /* 0x0000000e05007224 */ /* 0x080fe400078e02ff */
[C---:B------:R-:W-:Y:S01]  /*76b0*/  IMAD.WIDE.U32 R4, R3.reuse, R14, R16 ;  /* 0x0000000e03047225 */ /* 0x040fe200078e0010 */
[----:B------:R-:W4:Y:S01]  /*76c0*/  LDC R11, c[0x0][0x608] ;  /* 0x00018200ff0b7b82 */ /* 0x000f220000000800 */
[----:B------:R-:W2:Y:S02]  /*76d0*/  F2I.U32.TRUNC.NTZ R7, R7 ;  /* 0x0000000700077305 */ /* 0x000ea4000020f000 */
[----:B------:R-:W-:-:S04]  /*76e0*/  IMAD R3, R3, R15, R0 ;  /* 0x0000000f03037224 */ /* 0x000fc800078e0200 */
[----:B------:R-:W-:Y:S01]  /*76f0*/  IMAD.IADD R3, R5, 0x1, R3 ;  /* 0x0000000105037824 */ /* 0x000fe200078e0203 */
[----:B------:R-:W3:Y:S01]  /*7700*/  LDC R8, c[0x0][0x658] ;  /* 0x00019600ff087b82 */ /* 0x000ee20000000800 */
[----:B------:R-:W-:Y:S02]  /*7710*/  I2FP.F32.U32 R5, R20 ;  /* 0x0000001400057245 */ /* 0x000fe40000201000 */
[----:B0-----:R-:W-:-:S04]  /*7720*/  ISETP.NE.U32.AND P0, PT, R26, RZ, PT ;  /* 0x000000ff1a00720c */ /* 0x001fc80003f05070 */
[----:B------:R-:W-:Y:S01]  /*7730*/  ISETP.NE.AND.EX P0, PT, R27, RZ, PT, P0 ;  /* 0x000000ff1b00720c */ /* 0x000fe20003f05300 */
[----:B------:R-:W0:Y:S01]  /*7740*/  LDC R9, c[0x0][0x144] ;  /* 0x00005100ff097b82 */ /* 0x000e220000000800 */
[-C--:B-1----:R-:W-:Y:S01]  /*7750*/  SHF.R.U32.HI R0, RZ, R6.reuse, R3 ;  /* 0x00000006ff007219 */ /* 0x082fe20000011603 */
[----:B--2---:R-:W-:Y:S01]  /*7760*/  IMAD.MOV R7, RZ, RZ, -R7 ;  /* 0x000000ffff077224 */ /* 0x004fe200078e0a07 */
[----:B------:R-:W-:Y:S01]  /*7770*/  SHF.R.U64 R13, R4, R6, R3 ;  /* 0x00000006040d7219 */ /* 0x000fe20000001203 */
[----:B------:R-:W-:-:S04]  /*7780*/  FMUL R6, R5, UR4 ;  /* 0x0000000405067c20 */ /* 0x000fc80008400000 */
[----:B------:R-:W1:Y:S01]  /*7790*/  LDC R21, c[0x0][0x148] ;  /* 0x00005200ff157b82 */ /* 0x000e620000000800 */
[-CC-:B----4-:R-:W-:Y:S02]  /*77a0*/  SHF.R.U64 R10, R13, R11.reuse, R0.reuse ;  /* 0x0000000b0d0a7219 */ /* 0x190fe40000001200 */
[----:B------:R-:W-:Y:S02]  /*77b0*/  SHF.R.U32.HI R3, RZ, R11, R0 ;  /* 0x0000000bff037219 */ /* 0x000fe40000011600 */
[----:B------:R2:W4:Y:S03]  /*77c0*/  F2I.U32.TRUNC.NTZ R0, R6 ;  /* 0x0000000600007305 */ /* 0x000526000020f000 */
[----:B------:R-:W1:Y:S01]  /*77d0*/  LDC R14, c[0x0][0x648] ;  /* 0x00019200ff0e7b82 */ /* 0x000e620000000800 */
[-CC-:B---3--:R-:W-:Y:S02]  /*77e0*/  SHF.R.U64 R15, R10, R8.reuse, R3.reuse ;  /* 0x000000080a0f7219 */ /* 0x188fe40000001203 */
[----:B------:R-:W-:-:S03]  /*77f0*/  SHF.R.U32.HI R5, RZ, R8, R3 ;  /* 0x00000008ff057219 */ /* 0x000fc60000011603 */
[----:B------:R-:W-:Y:S02]  /*7800*/  IMAD.MOV.U32 R4, RZ, RZ, R15 ;  /* 0x000000ffff047224 */ /* 0x000fe400078e000f */
[----:B------:R-:W3:Y:S01]  /*7810*/  LDC R24, c[0x0][0x638] ;  /* 0x00018e00ff187b82 */ /* 0x000ee20000000800 */
[----:B0-----:R-:W-:-:S07]  /*7820*/  IMAD R25, R9, R7, R12 ;  /* 0x0000000709197224 */ /* 0x001fce00078e020c */
[----:B------:R-:W0:Y:S08]  /*7830*/  LDC R28, c[0x0][0x610] ;  /* 0x00018400ff1c7b82 */ /* 0x000e300000000800 */
[----:B------:R-:W0:Y:S01]  /*7840*/  LDC R29, c[0x0][0x600] ;  /* 0x00018000ff1d7b82 */ /* 0x000e220000000800 */
[----:B--2-4-:R-:W-:Y:S05]  /*7850*/  @!P0 BRA `(.L_x_155) ;  /* 0x0000000000288947 */ /* 0x014fea0003800000 */
[----:B------:R-:W2:Y:S02]  /*7860*/  LDC R4, c[0x0][0x64c] ;  /* 0x00019300ff047b82 */ /* 0x000ea40000000800 */
[----:B--2---:R-:W-:-:S05]  /*7870*/  IADD3 R3, P0, R15, R4, RZ ;  /* 0x000000040f037210 */ /* 0x004fca0007f1e0ff */
[----:B------:R-:W-:-:S04]  /*7880*/  IMAD.X R11, RZ, RZ, R5, P0 ;  /* 0x000000ffff0b7224 */ /* 0x000fc800000e0605 */
[----:B------:R-:W-:-:S04]  /*7890*/  IMAD.WIDE.U32 R4, R11, R26, RZ ;  /* 0x0000001a0b047225 */ /* 0x000fc800078e00ff */
[----:B------:R-:W-:-:S04]  /*78a0*/  IMAD.WIDE.U32 R6, P0, R3, R27, R4 ;  /* 0x0000001b03067225 */ /* 0x000fc80007800004 */
[----:B------:R-:W-:Y:S01]  /*78b0*/  IMAD.WIDE.U32 R4, R3, R26, RZ ;  /* 0x0000001a03047225 */ /* 0x000fe200078e00ff */
[----:B------:R-:W-:-:S03]  /*78c0*/  MOV R8, R7 ;  /* 0x0000000700087202 */ /* 0x000fc60000000f00 */
[----:B------:R-:W-:Y:S01]  /*78d0*/  IMAD.X R9, RZ, RZ, RZ, P0 ;  /* 0x000000ffff097224 */ /* 0x000fe200000e06ff */
[----:B------:R-:W-:-:S05]  /*78e0*/  IADD3 RZ, P0, R5, R6, RZ ;  /* 0x0000000605ff7210 */ /* 0x000fca0007f1e0ff */
[----:B------:R-:W-:-:S08]  /*78f0*/  IMAD.WIDE.U32.X R4, R11, R27, R8, P0 ;  /* 0x0000001b0b047225 */ /* 0x000fd000000e0408 */
.L_x_155:
[----:B------:R-:W-:Y:S02]  /*7900*/  ISETP.NE.AND P0, PT, R2, 0x1, PT ;  /* 0x000000010200780c */ /* 0x000fe40003f05270 */
[----:B-1----:R-:W-:Y:S01]  /*7910*/  SHF.R.U64 R3, R4, R14, R5 ;  /* 0x0000000e04037219 */ /* 0x002fe20000001205 */
[----:B------:R-:W-:Y:S01]  /*7920*/  IMAD.MOV R5, RZ, RZ, -R0 ;  /* 0x000000ffff057224 */ /* 0x000fe200078e0a00 */
[----:B------:R-:W-:Y:S02]  /*7930*/  LOP3.LUT R0, R10, R99, RZ, 0xc0, !PT ;  /* 0x000000630a007212 */ /* 0x000fe400078ec0ff */
[----:B------:R-:W-:Y:S01]  /*7940*/  LOP3.LUT R6, R13, R98, RZ, 0xc0, !PT ;  /* 0x000000620d067212 */ /* 0x000fe200078ec0ff */
[----:B------:R-:W-:Y:S02]  /*7950*/  IMAD.MOV R4, RZ, RZ, -R3 ;  /* 0x000000ffff047224 */ /* 0x000fe400078e0a03 */
[----:B------:R-:W-:Y:S02]  /*7960*/  IMAD R0, R91, R3, R0 ;  /* 0x000000035b007224 */ /* 0x000fe400078e0200 */
[----:B---3--:R-:W-:-:S02]  /*7970*/  IMAD R3, R4, R24, R15 ;  /* 0x0000001804037224 */ /* 0x008fc400078e020f */
[----:B------:R-:W-:Y:S02]  /*7980*/  @P0 IMAD R25, R21, R5, R20 ;  /* 0x0000000515190224 */ /* 0x000fe400078e0214 */
[----:B0-----:R-:W-:Y:S02]  /*7990*/  IMAD R5, R3, R29, R6 ;  /* 0x0000001d03057224 */ /* 0x001fe400078e0206 */
[----:B------:R-:W-:Y:S02]  /*79a0*/  IMAD R0, R0, R28, R25 ;  /* 0x0000001c00007224 */ /* 0x000fe400078e0219 */
[----:B------:R-:W-:-:S03]  /*79b0*/  IMAD.MOV.U32 R4, RZ, RZ, 0x1 ;  /* 0x00000001ff047424 */ /* 0x000fc600078e00ff */
[----:B------:R-:W-:Y:S02]  /*79c0*/  SEL R101, R5, R0, !P0 ;  /* 0x0000000005657207 */ /* 0x000fe40004000000 */
[----:B------:R-:W-:Y:S02]  /*79d0*/  PRMT R3, R4, 0x7610, R3 ;  /* 0x0000761004037816 */ /* 0x000fe40000000003 */
[----:B------:R-:W-:-:S07]  /*79e0*/  SEL R0, R0, R5, !P0 ;  /* 0x0000000500007207 */ /* 0x000fce0004000000 */
.L_x_153:
[----:B------:R-:W-:Y:S01]  /*79f0*/  LOP3.LUT P0, RZ, R3, 0xff, RZ, 0xc0, !PT ;  /* 0x000000ff03ff7812 */ /* 0x000fe2000780c0ff */
[----:B------:R-:W-:Y:S01]  /*7a00*/  UIMAD.WIDE.U32 UR4, UR42, -0x55555555, URZ ;  /* 0xaaaaaaab2a0478a5 */ /* 0x000fe2000f8e003f */
[----:B------:R-:W-:-:S03]  /*7a10*/  IMAD.MOV.U32 R109, RZ, RZ, R0 ;  /* 0x000000ffff6d7224 */ /* 0x000fc600078e0000 */
[----:B------:R-:W-:-:S04]  /*7a20*/  USHF.R.U32.HI UR4, URZ, 0x1, UR5 ;  /* 0x000000013f047899 */ /* 0x000fc80008011605 */
[----:B------:R-:W-:-:S04]  /*7a30*/  UIMAD UR42, UR4, -0x3, UR42 ;  /* 0xfffffffd042a78a4 */ /* 0x000fc8000f8e022a */
[----:B------:R-:W-:Y:S08]  /*7a40*/  @P0 BRA `(.L_x_156) ;  /* 0xffffff9400e40947 */ /* 0x000ff0000383ffff */
[----:B------:R-:W-:Y:S05]  /*7a50*/  EXIT ;  /* 0x000000000000794d */ /* 0x000fea0003800000 */
.L_x_3:
        /* <DEDUP_REMOVED lines=26> */
.L_x_158:
[--C-:B------:R-:W-:Y:S01]  /*7c00*/  SHF.R.U64 R14, R12, R20, R13.reuse ;  /* 0x000000140c0e7219 */ /* 0x100fe2000000120d */
[----:B------:R-:W0:Y:S01]  /*7c10*/  LDC R24, c[0x0][0x618] ;  /* 0x00018600ff187b82 */ /* 0x000e220000000800 */
[----:B------:R-:W-:Y:S01]  /*7c20*/  I2FP.F32.U32 R8, R6 ;  /* 0x0000000600087245 */ /* 0x000fe20000201000 */
[----:B------:R-:W-:Y:S01]  /*7c30*/  ULDC UR4, c[0x0][0x150] ;  /* 0x0000540000047ab9 */ /* 0x000fe20000000800 */
[----:B------:R-:W-:Y:S02]  /*7c40*/  SHF.R.U32.HI R7, RZ, R20, R13 ;  /* 0x00000014ff077219 */ /* 0x000fe4000001160d */
[----:B------:R-:W-:Y:S01]  /*7c50*/  IADD3 R11, P0, RZ, -R14, RZ ;  /* 0x8000000eff0b7210 */ /* 0x000fe20007f1e0ff */
[----:B------:R-:W-:Y:S01]  /*7c60*/  FMUL R13, R8, UR4 ;  /* 0x00000004080d7c20 */ /* 0x000fe20008400000 */
[----:B------:R-:W-:Y:S01]  /*7c70*/  ULDC UR4, c[0x0][0x154] ;  /* 0x0000550000047ab9 */ /* 0x000fe20000000800 */
[----:B------:R-:W1:Y:S02]  /*7c80*/  LDC.64 R26, c[0x0][0x640] ;  /* 0x00019000ff1a7b82 */ /* 0x000e640000000a00 */
[----:B------:R-:W-:-:S02]  /*7c90*/  IMAD.X R7, RZ, RZ, ~R7, P0 ;  /* 0x000000ffff077224 */ /* 0x000fc400000e0e07 */
[----:B------:R-:W2:Y:S01]  /*7ca0*/  F2I.U32.TRUNC.NTZ R13, R13 ;  /* 0x0000000d000d7305 */ /* 0x000ea2000020f000 */
[----:B------:R-:W-:-:S03]  /*7cb0*/  IMAD.WIDE.U32 R8, R11, R22, R16 ;  /* 0x000000160b087225 */ /* 0x000fc600078e0010 */
[----:B------:R-:W3:Y:S01]  /*7cc0*/  LDC R15, c[0x0][0x144] ;  /* 0x00005100ff0f7b82 */ /* 0x000ee20000000800 */
[----:B------:R-:W-:-:S04]  /*7cd0*/  IMAD R10, R7, R22, RZ ;  /* 0x00000016070a7224 */ /* 0x000fc800078e02ff */
[----:B------:R-:W-:Y:S02]  /*7ce0*/  IMAD R7, R11, R23, R10 ;  /* 0x000000170b077224 */ /* 0x000fe400078e020a */
[----:B------:R-:W-:Y:S01]  /*7cf0*/  IMAD.MOV.U32 R10, RZ, RZ, -0x1 ;  /* 0xffffffffff0a7424 */ /* 0x000fe200078e00ff */
[----:B------:R-:W4:Y:S01]  /*7d00*/  LDC R20, c[0x0][0x608] ;  /* 0x00018200ff147b82 */ /* 0x000f220000000800 */
[----:B------:R-:W-:Y:S01]  /*7d10*/  IMAD.IADD R7, R9, 0x1, R7 ;  /* 0x0000000109077824 */ /* 0x000fe200078e0207 */
[----:B------:R-:W-:-:S04]  /*7d20*/  I2FP.F32.U32 R9, R5 ;  /* 0x0000000500097245 */ /* 0x000fc80000201000 */
[-C--:B0-----:R-:W-:Y:S01]  /*7d30*/  SHF.R.U64 R12, R8, R24.reuse, R7 ;  /* 0x00000018080c7219 */ /* 0x081fe20000001207 */
[----:B--2---:R-:W-:Y:S01]  /*7d40*/  IMAD.MOV R8, RZ, RZ, -R13 ;  /* 0x000000ffff087224 */ /* 0x004fe200078e0a0d */
[----:B------:R-:W0:Y:S01]  /*7d50*/  LDC R11, c[0x0][0x658] ;  /* 0x00019600ff0b7b82 */ /* 0x000e220000000800 */
[----:B-1----:R-:W-:Y:S01]  /*7d60*/  ISETP.NE.U32.AND P0, PT, R26, RZ, PT ;  /* 0x000000ff1a00720c */ /* 0x002fe20003f05070 */
[----:B------:R-:W-:Y:S01]  /*7d70*/  FMUL R9, R9, UR4 ;  /* 0x0000000409097c20 */ /* 0x000fe20008400000 */
[----:B------:R-:W-:Y:S02]  /*7d80*/  SHF.R.U32.HI R7, RZ, R24, R7 ;  /* 0x00000018ff077219 */ /* 0x000fe40000011607 */
[----:B------:R-:W-:-:S03]  /*7d90*/  ISETP.NE.AND.EX P0, PT, R27, RZ, PT, P0 ;  /* 0x000000ff1b00720c */ /* 0x000fc60003f05300 */
[----:B------:R-:W1:Y:S01]  /*7da0*/  LDC R22, c[0x0][0x148] ;  /* 0x00005200ff167b82 */ /* 0x000e620000000800 */
[----:B---3--:R-:W-:Y:S02]  /*7db0*/  IMAD R23, R15, R8, R6 ;  /* 0x000000080f177224 */ /* 0x008fe400078e0206 */
[----:B------:R-:W-:-:S05]  /*7dc0*/  IMAD.MOV.U32 R8, RZ, RZ, 0x1 ;  /* 0x00000001ff087424 */ /* 0x000fca00078e00ff */
[----:B------:R-:W2:Y:S01]  /*7dd0*/  LDC R21, c[0x0][0x600] ;  /* 0x00018000ff157b82 */ /* 0x000ea20000000800 */
[-CC-:B----4-:R-:W-:Y:S02]  /*7de0*/  SHF.R.U64 R15, R12, R20.reuse, R7.reuse ;  /* 0x000000140c0f7219 */ /* 0x190fe40000001207 */
[----:B------:R-:W-:Y:S02]  /*7df0*/  SHF.R.U32.HI R6, RZ, R20, R7 ;  /* 0x00000014ff067219 */ /* 0x000fe40000011607 */
[----:B------:R3:W4:Y:S03]  /*7e00*/  F2I.U32.TRUNC.NTZ R20, R9 ;  /* 0x0000000900147305 */ /* 0x000726000020f000 */
[----:B------:R-:W1:Y:S01]  /*7e10*/  LDC R25, c[0x0][0x648] ;  /* 0x00019200ff197b82 */ /* 0x000e620000000800 */
[-C--:B0-----:R-:W-:Y:S02]  /*7e20*/  SHF.R.U64 R19, R15, R11.reuse, R6 ;  /* 0x0000000b0f137219 */ /* 0x081fe40000001206 */
[----:B------:R-:W-:-:S02]  /*7e30*/  SHF.L.U32 R10, R10, R11, RZ ;  /* 0x0000000b0a0a7219 */ /* 0x000fc400000006ff */
[-C--:B------:R-:W-:Y:S01]  /*7e40*/  SHF.R.U32.HI R7, RZ, R11.reuse, R6 ;  /* 0x0000000bff077219 */ /* 0x080fe20000011606 */
[----:B------:R-:W-:Y:S01]  /*7e50*/  IMAD.MOV.U32 R6, RZ, RZ, R19 ;  /* 0x000000ffff067224 */ /* 0x000fe200078e0013 */
[----:B------:R-:W-:Y:S01]  /*7e60*/  SHF.L.U32 R24, R8, R11, RZ ;  /* 0x0000000b08187219 */ /* 0x000fe200000006ff */
[----:B------:R-:W0:Y:S01]  /*7e70*/  LDC R28, c[0x0][0x638] ;  /* 0x00018e00ff1c7b82 */ /* 0x000e220000000800 */
[----:B------:R-:W-:-:S07]  /*7e80*/  LOP3.LUT R30, RZ, R10, RZ, 0x33, !PT ;  /* 0x0000000aff1e7212 */ /* 0x000fce00078e33ff */
[----:B------:R-:W0:Y:S01]  /*7e90*/  LDC R29, c[0x0][0x610] ;  /* 0x00018400ff1d7b82 */ /* 0x000e220000000800 */
[----:B---34-:R-:W-:Y:S05]  /*7ea0*/  @!P0 BRA `(.L_x_159) ;  /* 0x0000000000288947 */ /* 0x018fea0003800000 */
[----:B------:R-:W3:Y:S02]  /*7eb0*/  LDC R6, c[0x0][0x64c] ;  /* 0x00019300ff067b82 */ /* 0x000ee40000000800 */
[----:B---3--:R-:W-:-:S05]  /*7ec0*/  IADD3 R11, P0, R19, R6, RZ ;  /* 0x00000006130b7210 */ /* 0x008fca0007f1e0ff */
        /* <DEDUP_REMOVED lines=8> */
.L_x_159:
[----:B------:R-:W-:Y:S01]  /*7f50*/  ISETP.NE.AND P0, PT, R2, 0x1, PT ;  /* 0x000000010200780c */ /* 0x000fe20003f05270 */
[----:B--2---:R-:W-:Y:S01]  /*7f60*/  VIADD R9, R21, 0xffffffff ;  /* 0xffffffff15097836 */ /* 0x004fe20000000000 */
[----:B-1----:R-:W-:Y:S01]  /*7f70*/  SHF.R.U64 R7, R6, R25, R7 ;  /* 0x0000001906077219 */ /* 0x002fe20000001207 */
[----:B------:R-:W-:Y:S01]  /*7f80*/  IMAD.MOV R20, RZ, RZ, -R20 ;  /* 0x000000ffff147224 */ /* 0x000fe200078e0a14 */
[----:B------:R-:W-:Y:S02]  /*7f90*/  LOP3.LUT R6, R15, R30, RZ, 0xc0, !PT ;  /* 0x0000001e0f067212 */ /* 0x000fe400078ec0ff */
[----:B------:R-:W-:Y:S01]  /*7fa0*/  LOP3.LUT R12, R12, R9, RZ, 0xc0, !PT ;  /* 0x000000090c0c7212 */ /* 0x000fe200078ec0ff */
[----:B------:R-:W-:Y:S02]  /*7fb0*/  IMAD.MOV R8, RZ, RZ, -R7 ;  /* 0x000000ffff087224 */ /* 0x000fe400078e0a07 */
[----:B------:R-:W-:Y:S02]  /*7fc0*/  IMAD R6, R24, R7, R6 ;  /* 0x0000000718067224 */ /* 0x000fe400078e0206 */
[----:B------:R-:W-:-:S02]  /*7fd0*/  IMAD.MOV.U32 R9, RZ, RZ, 0x1 ;  /* 0x00000001ff097424 */ /* 0x000fc400078e00ff */
[----:B------:R-:W-:Y:S02]  /*7fe0*/  @P0 IMAD R23, R22, R20, R5 ;  /* 0x0000001416170224 */ /* 0x000fe400078e0205 */
[----:B0-----:R-:W-:Y:S02]  /*7ff0*/  IMAD R5, R8, R28, R19 ;  /* 0x0000001c08057224 */ /* 0x001fe400078e0213 */
[----:B------:R-:W-:Y:S02]  /*8000*/  IMAD R19, R6, R29, R23 ;  /* 0x0000001d06137224 */ /* 0x000fe400078e0217 */
[----:B------:R-:W-:Y:S02]  /*8010*/  IMAD R6, R5, R21, R12 ;  /* 0x0000001505067224 */ /* 0x000fe400078e020c */
[----:B------:R-:W-:-:S03]  /*8020*/  IMAD.MOV.U32 R8, RZ, RZ, R14 ;  /* 0x000000ffff087224 */ /* 0x000fc600078e000e */
[----:B------:R-:W-:Y:S02]  /*8030*/  SEL R20, R6, R19, !P0 ;  /* 0x0000001306147207 */ /* 0x000fe40004000000 */
[----:B------:R-:W-:-:S07]  /*8040*/  SEL R19, R19, R6, !P0 ;  /* 0x0000000613137207 */ /* 0x000fce0004000000 */
.L_x_157:
[----:B------:R-:W-:-:S08]  /*8050*/  NOP ;  /* 0x0000000000007918 */ /* 0x000fd00000000000 */
[----:B------:R-:W0:-:S00]  /*8060*/  USETMAXREG.DEALLOC.CTAPOOL 0x28 ;  /* 0x00000028000079c8 */ /* 0x000e0000080e0500 */
[----:B0-----:R-:W-:-:S13]  /*8070*/  ISETP.NE.AND P0, PT, R0, RZ, PT ;  /* 0x000000ff0000720c */ /* 0x001fda0003f05270 */
[----:B------:R-:W-:Y:S05]  /*8080*/  @P0 EXIT ;  /* 0x000000000000094d */ /* 0x000fea0003800000 */
[----:B------:R-:W-:Y:S01]  /*8090*/  LOP3.LUT P0, RZ, R9, 0xff, RZ, 0xc0, !PT ;  /* 0x000000ff09ff7812 */ /* 0x000fe2000780c0ff */
[----:B------:R-:W-:Y:S02]  /*80a0*/  IMAD.MOV.U32 R0, RZ, RZ, 0x1 ;  /* 0x00000001ff007424 */ /* 0x000fe400078e00ff */
[----:B------:R-:W-:-:S10]  /*80b0*/  IMAD.MOV.U32 R12, RZ, RZ, RZ ;  /* 0x000000ffff0c7224 */ /* 0x000fd400078e00ff */
[----:B------:R-:W-:Y:S05]  /*80c0*/  @!P0 BRA `(.L_x_160) ;  /* 0x0000000c00448947 */ /* 0x000fea0003800000 */
[----:B------:R-:W0:Y:S01]  /*80d0*/  LDC R0, c[0x0][0x28c] ;  /* 0x0000a300ff007b82 */ /* 0x000e220000000800 */
[----:B------:R-:W-:Y:S01]  /*80e0*/  LOP3.LUT P0, RZ, R3, 0x1f, RZ, 0xc0, !PT ;  /* 0x0000001f03ff7812 */ /* 0x000fe2000780c0ff */
[----:B------:R-:W-:Y:S01]  /*80f0*/  ULDC UR5, c[0x0][0x658] ;  /* 0x0001960000057ab9 */ /* 0x000fe20000000800 */
[----:B------:R-:W-:Y:S01]  /*8100*/  UMOV UR6, 0xffffffff ;  /* 0xffffffff00067882 */ /* 0x000fe20000000000 */
[----:B------:R-:W-:Y:S01]  /*8110*/  BSSY B0, `(.L_x_160) ;  /* 0x00000cc000007945 */ /* 0x000fe20003800000 */
[----:B------:R-:W-:Y:S01]  /*8120*/  USHF.L.U32 UR6, UR6, UR5, URZ ;  /* 0x0000000506067299 */ /* 0x000fe2000800063f */
[C---:B------:R-:W-:Y:S01]  /*8130*/  ISETP.NE.AND P2, PT, R4.reuse, RZ, PT ;  /* 0x000000ff0400720c */ /* 0x040fe20003f45270 */
[----:B------:R-:W-:Y:S01]  /*8140*/  IMAD.MOV.U32 R13, RZ, RZ, 0x1 ;  /* 0x00000001ff0d7424 */ /* 0x000fe200078e00ff */
[----:B------:R-:W-:Y:S01]  /*8150*/  ISETP.NE.OR P0, PT, R4, RZ, !P0 ;  /* 0x000000ff0400720c */ /* 0x000fe20004705670 */
[----:B------:R-:W-:Y:S01]  /*8160*/  IMAD.MOV.U32 R12, RZ, RZ, RZ ;  /* 0x000000ffff0c7224 */ /* 0x000fe200078e00ff */
[----:B------:R-:W-:Y:S01]  /*8170*/  LOP3.LUT R11, R18, 0x2, RZ, 0xfc, !PT ;  /* 0x00000002120b7812 */ /* 0x000fe200078efcff */
[----:B------:R-:W-:Y:S01]  /*8180*/  ULDC UR4, c[0x0][0x600] ;  /* 0x0001800000047ab9 */ /* 0x000fe20000000800 */
[----:B------:R-:W-:Y:S01]  /*8190*/  UMOV UR7, 0x1 ;  /* 0x0000000100077882 */ /* 0x000fe20000000000 */
[----:B------:R-:W-:-:S02]  /*81a0*/  UIADD3 UR4, UR4, -0x1, URZ ;  /* 0xffffffff04047890 */ /* 0x000fc4000fffe03f */
[----:B------:R-:W-:Y:S02]  /*81b0*/  USHF.L.U32 UR5, UR7, UR5, URZ ;  /* 0x0000000507057299 */ /* 0x000fe4000800063f */
[----:B------:R-:W-:Y:S01]  /*81c0*/  ULOP3.LUT UR13, URZ, UR6, URZ, 0x33, !UPT ;  /* 0x000000063f0d7292 */ /* 0x000fe2000f8e333f */
[----:B------:R-:W-:Y:S01]  /*81d0*/  ULDC.64 UR22, c[0x0][0x198] ;  /* 0x0000660000167ab9 */ /* 0x000fe20000000a00 */
[----:B0-----:R-:W-:-:S05]  /*81e0*/  VIADD R0, R0, 0x7f ;  /* 0x0000007f00007836 */ /* 0x001fca0000000000 */
[----:B------:R-:W-:-:S04]  /*81f0*/  SHF.R.S32.HI R3, RZ, 0x1f, R0 ;  /* 0x0000001fff037819 */ /* 0x000fc80000011400 */
[----:B------:R-:W-:Y:S01]  /*8200*/  LEA.HI R3, R3, R0, RZ, 0x7 ;  /* 0x0000000003037211 */ /* 0x000fe200078f38ff */
[----:B------:R-:W-:-:S03]  /*8210*/  IMAD.MOV.U32 R0, RZ, RZ, 0x1 ;  /* 0x00000001ff007424 */ /* 0x000fc600078e00ff */
[----:B------:R-:W-:-:S05]  /*8220*/  SHF.R.S32.HI R3, RZ, 0x7, R3 ;  /* 0x00000007ff037819 */ /* 0x000fca0000011403 */
[----:B------:R-:W-:-:S07]  /*8230*/  VIADD R10, R3, 0x1 ;  /* 0x00000001030a7836 */ /* 0x000fce0000000000 */
.L_x_172:
[----:B------:R-:W-:-:S03]  /*8240*/  UMOV UR6, 0xffffffff ;  /* 0xffffffff00067882 */ /* 0x000fc60000000000 */
[----:B------:R-:W-:Y:S05]  /*8250*/  BRA.DIV UR6, `(.L_x_161) ;  /* 0x0000000e06a87947 */ /* 0x000fea000b800000 */
[----:B------:R-:W-:-:S13]  /*8260*/  ELECT P6, URZ, PT ;  /* 0x00000000003f782f */ /* 0x000fda00038c0000 */
.L_x_182:
[----:B------:R-:W0:Y:S01]  /*8270*/  LDC R4, c[0x0][0x28c] ;  /* 0x0000a300ff047b82 */ /* 0x000e220000000800 */
[----:B------:R-:W-:Y:S01]  /*8280*/  BSSY B1, `(.L_x_162) ;  /* 0x0000043000017945 */ /* 0x000fe20003800000 */
[----:B0-----:R-:W-:-:S13]  /*8290*/  ISETP.LT.OR P6, PT, R4, 0x1, !P6 ;  /* 0x000000010400780c */ /* 0x001fda00077c1670 */
[----:B------:R-:W-:Y:S05]  /*82a0*/  @P6 BRA `(.L_x_163) ;  /* 0x0000000400006947 */ /* 0x000fea0003800000 */
[----:B------:R-:W-:Y:S02]  /*82b0*/  IMAD.SHL.U32 R19, R19, 0x100, RZ ;  /* 0x0000010013137824 */ /* 0x000fe400078e00ff */
[----:B------:R-:W-:Y:S02]  /*82c0*/  IMAD.SHL.U32 R20, R20, 0x40, RZ ;  /* 0x0000004014147824 */ /* 0x000fe400078e00ff */
[----:B------:R-:W-:Y:S02]  /*82d0*/  IMAD.MOV.U32 R21, RZ, RZ, RZ ;  /* 0x000000ffff157224 */ /* 0x000fe400078e00ff */
[----:B------:R-:W-:Y:S02]  /*82e0*/  IMAD.MOV.U32 R4, RZ, RZ, R10 ;  /* 0x000000ffff047224 */ /* 0x000fe400078e000a */
[----:B------:R-:W-:Y:S02]  /*82f0*/  IMAD.MOV.U32 R5, RZ, RZ, R0 ;  /* 0x000000ffff057224 */ /* 0x000fe400078e0000 */
[----:B------:R-:W-:-:S07]  /*8300*/  IMAD.MOV.U32 R6, RZ, RZ, R12 ;  /* 0x000000ffff067224 */ /* 0x000fce00078e000c */
.L_x_167:
[----:B------:R-:W0:Y:S01]  /*8310*/  S2R R14, SR_CgaCtaId ;  /* 0x00000000000e7919 */ /* 0x000e220000008800 */
[----:B------:R-:W-:Y:S01]  /*8320*/  MOV R7, 0x400 ;  /* 0x0000040000077802 */ /* 0x000fe20000000f00 */
[----:B------:R-:W1:Y:S03]  /*8330*/  @!P2 LDC R9, c[0x0][0x500] ;  /* 0x00014000ff09ab82 */ /* 0x000e660000000800 */
[----:B0-----:R-:W-:Y:S02]  /*8340*/  LEA R15, R14, R7, 0x18 ;  /* 0x000000070e0f7211 */ /* 0x001fe400078ec0ff */
[----:B------:R-:W-:-:S03]  /*8350*/  SHF.L.U32 R7, R5, 0x1f, RZ ;  /* 0x0000001f05077819 */ /* 0x000fc600000006ff */
[----:B------:R-:W-:-:S04]  /*8360*/  IMAD R14, R6, 0x8, R15 ;  /* 0x00000008060e7824 */ /* 0x000fc800078e020f */
[----:B------:R-:W0:Y:S02]  /*8370*/  SYNCS.PHASECHK.TRANS64.TRYWAIT P1, [R14+URZ+0x18], R7 ;  /* 0x000018070e0075a7 */ /* 0x000e24000802017f */
[----:B01----:R-:W-:Y:S05]  /*8380*/  @!P1 BRA `(.L_x_164) ;  /* 0x0000000c007c9947 */ /* 0x003fea0003800000 */
.L_x_183:
[----:B0-----:R-:W-:Y:S01]  /*8390*/  PRMT R7, R11, 0x9910, RZ ;  /* 0x000099100b077816 */ /* 0x001fe200000000ff */
[----:B------:R0:W-:Y:S03]  /*83a0*/  @!P2 SYNCS.ARRIVE.TRANS64 RZ, [R14+URZ], R9 ;  /* 0x000000090effa9a7 */ /* 0x0001e6000800003f */
[----:B------:R-:W-:-:S13]  /*83b0*/  ISETP.NE.AND P1, PT, R7, 0x2, PT ;  /* 0x000000020700780c */ /* 0x000fda0003f25270 */
[----:B0-----:R-:W-:Y:S05]  /*83c0*/  @P1 BRA `(.L_x_165) ;  /* 0x0000000000041947 */ /* 0x001fea0003800000 */
[----:B------:R-:W-:Y:S01]  /*83d0*/  BPT.TRAP 0x1 ;  /* 0x000000040000795c */ /* 0x000fe20000300000 */
.L_x_165:
[----:B------:R-:W-:Y:S05]  /*83e0*/  @P0 BRA `(.L_x_166) ;  /* 0x0000000000040947 */ /* 0x000fea0003800000 */
[----:B------:R-:W-:Y:S01]  /*83f0*/  BPT.TRAP 0x1 ;  /* 0x000000040000795c */ /* 0x000fe20000300000 */
.L_x_166:
[C-C-:B------:R-:W-:Y:S01]  /*8400*/  IMAD R7, R6.reuse, 0x10000, R15.reuse ;  /* 0x0001000006077824 */ /* 0x140fe200078e020f */
[----:B------:R-:W-:Y:S01]  /*8410*/  R2UR UR34, R21 ;  /* 0x00000000152272ca */ /* 0x000fe200000e0000 */
[----:B------:R-:W-:Y:S01]  /*8420*/  IMAD R15, R6, 0x4000, R15 ;  /* 0x00004000060f7824 */ /* 0x000fe200078e020f */
[----:B------:R-:W-:Y:S01]  /*8430*/  R2UR UR33, R14 ;  /* 0x000000000e2172ca */ /* 0x000fe200000e0000 */
[----:B------:R-:W-:Y:S01]  /*8440*/  VIADD R4, R4, 0xffffffff ;  /* 0xffffffff04047836 */ /* 0x000fe20000000000 */
[----:B------:R-:W-:Y:S01]  /*8450*/  R2UR UR24, R7 ;  /* 0x00000000071872ca */ /* 0x000fe200000e0000 */
[----:B------:R-:W-:Y:S01]  /*8460*/  UIADD3 UR6, UP0, UR22, 0xf0, URZ ;  /* 0x000000f016067890 */ /* 0x000fe2000ff1e03f */
[----:B------:R-:W-:Y:S01]  /*8470*/  R2UR UR8, R15 ;  /* 0x000000000f0872ca */ /* 0x000fe200000e0000 */
[----:B------:R-:W-:Y:S01]  /*8480*/  UIADD3 UR30, UP1, UR22, 0x1f0, URZ ;  /* 0x000001f0161e7890 */ /* 0x000fe2000ff3e03f */
[----:B------:R-:W-:Y:S01]  /*8490*/  R2UR UR36, R8 ;  /* 0x00000000082472ca */ /* 0x000fe200000e0000 */
[----:B------:R-:W-:Y:S01]  /*84a0*/  UIADD3.X UR7, URZ, UR23, URZ, UP0, !UPT ;  /* 0x000000173f077290 */ /* 0x000fe200087fe43f */
[----:B------:R-:W-:Y:S01]  /*84b0*/  R2UR UR35, R19 ;  /* 0x00000000132372ca */ /* 0x000fe200000e0000 */
[----:B------:R-:W-:Y:S01]  /*84c0*/  UIADD3.X UR31, URZ, UR23, URZ, UP1, !UPT ;  /* 0x000000173f1f7290 */ /* 0x000fe20008ffe43f */
[----:B------:R-:W-:Y:S01]  /*84d0*/  R2UR UR19, R20 ;  /* 0x00000000141372ca */ /* 0x000fe200000e0000 */
[----:B------:R-:W-:Y:S01]  /*84e0*/  UIADD3 UR26, UR34, 0x40, URZ ;  /* 0x00000040221a7890 */ /* 0x000fe2000fffe03f */
[----:B------:R-:W-:Y:S01]  /*84f0*/  ISETP.GT.AND P3, PT, R4, 0x1, PT ;  /* 0x000000010400780c */ /* 0x000fe20003f64270 */
[----:B------:R-:W-:Y:S01]  /*8500*/  VIADD R6, R6, 0x1 ;  /* 0x0000000106067836 */ /* 0x000fe20000000000 */
[----:B------:R-:W-:Y:S01]  /*8510*/  UMOV UR14, 0x0 ;  /* 0x00000000000e7882 */ /* 0x000fe20000000000 */
[----:B------:R-:W-:Y:S01]  /*8520*/  UIADD3 UR32, UR24, 0x100, URZ ;  /* 0x0000010018207890 */ /* 0x000fe2000fffe03f */
[----:B------:R-:W-:Y:S01]  /*8530*/  VIADD R21, R21, 0x80 ;  /* 0x0000008015157836 */ /* 0x000fe20000000000 */
[----:B------:R-:W-:Y:S01]  /*8540*/  UIADD3 UR24, UR24, 0x8100, URZ ;  /* 0x0000810018187890 */ /* 0x000fe2000fffe03f */
[----:B------:R-:W-:Y:S01]  /*8550*/  ISETP.NE.AND P1, PT, R6, 0x3, PT ;  /* 0x000000030600780c */ /* 0x000fe20003f25270 */
[----:B------:R-:W-:-:S02]  /*8560*/  UIADD3 UR16, UR8, 0x30100, URZ ;  /* 0x0003010008107890 */ /* 0x000fc4000fffe03f */
[----:B------:R-:W-:Y:S01]  /*8570*/  UIADD3 UR8, UR8, 0x32100, URZ ;  /* 0x0003210008087890 */ /* 0x000fe2000fffe03f */
[----:B------:R-:W-:Y:S01]  /*8580*/  SEL R14, RZ, 0x1, P1 ;  /* 0x00000001ff0e7807 */ /* 0x000fe20000800000 */
[----:B------:R-:W-:Y:S01]  /*8590*/  UMOV UR15, 0x10000000 ;  /* 0x10000000000f7882 */ /* 0x000fe20000000000 */
[----:B------:R-:W-:Y:S01]  /*85a0*/  UMOV UR25, UR33 ;  /* 0x0000002100197c82 */ /* 0x000fe20008000000 */
[----:B------:R-:W-:Y:S01]  /*85b0*/  UMOV UR28, UR36 ;  /* 0x00000024001c7c82 */ /* 0x000fe20008000000 */
[----:B------:R-:W-:Y:S01]  /*85c0*/  UMOV UR27, UR35 ;  /* 0x00000023001b7c82 */ /* 0x000fe20008000000 */
[----:B------:R-:W-:Y:S01]  /*85d0*/  UMOV UR17, UR33 ;  /* 0x0000002100117c82 */ /* 0x000fe20008000000 */
[----:B------:R-:W-:Y:S01]  /*85e0*/  UMOV UR18, UR34 ;  /* 0x0000002200127c82 */ /* 0x000fe20008000000 */
[----:B------:R-:W-:Y:S01]  /*85f0*/  UMOV UR20, UR36 ;  /* 0x0000002400147c82 */ /* 0x000fe20008000000 */
[----:B------:R0:W-:Y:S01]  /*8600*/  UTMALDG.3D [UR32], [UR6], desc[UR14] ;  /* 0x00000e20060075b4 */ /* 0x0001e20008011000 */
[----:B------:R-:W-:Y:S01]  /*8610*/  UMOV UR9, UR33 ;  /* 0x0000002100097c82 */ /* 0x000fe20008000000 */
[----:B------:R-:W-:Y:S01]  /*8620*/  UMOV UR11, UR19 ;  /* 0x00000013000b7c82 */ /* 0x000fe20008000000 */
[----:B------:R-:W-:Y:S01]  /*8630*/  UMOV UR12, UR36 ;  /* 0x00000024000c7c82 */ /* 0x000fe20008000000 */
[----:B------:R-:W-:Y:S01]  /*8640*/  UMOV UR10, UR26 ;  /* 0x0000001a000a7c82 */ /* 0x000fe20008000000 */
[----:B------:R-:W-:-:S02]  /*8650*/  LOP3.LUT R5, R5, R14, RZ, 0x3c, !PT ;  /* 0x0000000e05057212 */ /* 0x000fc400078e3cff */
[----:B------:R-:W-:Y:S01]  /*8660*/  SEL R6, R6, RZ, P1 ;  /* 0x000000ff06067207 */ /* 0x000fe20000800000 */
[----:B------:R0:W-:Y:S01]  /*8670*/  UTMALDG.3D [UR24], [UR6], desc[UR14] ;  /* 0x00000e18060075b4 */ /* 0x0001e20008011000 */
[----:B------:R0:W-:Y:S01]  /*8680*/  UTMALDG.3D [UR16], [UR30], desc[UR14] ;  /* 0x00000e101e0075b4 */ /* 0x0001e20008011000 */
[----:B------:R0:W-:Y:S02]  /*8690*/  UTMALDG.3D [UR8], [UR30], desc[UR14] ;  /* 0x00000e081e0075b4 */ /* 0x0001e40008011000 */
[----:B0-----:R-:W-:Y:S05]  /*86a0*/  @P3 BRA `(.L_x_167) ;  /* 0xfffffffc00183947 */ /* 0x001fea000383ffff */
.L_x_163:
[----:B------:R-:W-:Y:S05]  /*86b0*/  BSYNC B1 ;  /* 0x0000000000017941 */ /* 0x000fea0003800000 */
.L_x_162:
[----:B------:R-:W-:Y:S01]  /*86c0*/  LOP3.LUT P3, RZ, R13, 0xff, RZ, 0xc0, !PT ;  /* 0x000000ff0dff7812 */ /* 0x000fe2000786c0ff */
[----:B------:R-:W-:Y:S01]  /*86d0*/  IMAD.IADD R12, R3, 0x1, R12 ;  /* 0x00000001030c7824 */ /* 0x000fe200078e020c */
[----:B------:R-:W-:Y:S01]  /*86e0*/  IADD3 R16, P4, R16, UR38, RZ ;  /* 0x0000002610107c10 */ /* 0x000fe2000ff9e0ff */
[----:B------:R-:W-:Y:S01]  /*86f0*/  ULDC.64 UR6, c[0x0][0x650] ;  /* 0x0001940000067ab9 */ /* 0x000fe20000000a00 */
[----:B------:R-:W-:Y:S01]  /*8700*/  BSSY B1, `(.L_x_168) ;  /* 0x000006a000017945 */ /* 0x000fe20003800000 */
[----:B------:R-:W-:Y:S01]  /*8710*/  IMAD.MOV.U32 R19, RZ, RZ, -0x1 ;  /* 0xffffffffff137424 */ /* 0x000fe200078e00ff */
[----:B------:R-:W-:Y:S01]  /*8720*/  ISETP.GT.U32.AND P1, PT, R12, 0x2, PT ;  /* 0x000000020c00780c */ /* 0x000fe20003f24070 */
[----:B------:R-:W-:Y:S01]  /*8730*/  IMAD.MOV.U32 R20, RZ, RZ, -0x1 ;  /* 0xffffffffff147424 */ /* 0x000fe200078e00ff */
[----:B------:R-:W-:Y:S01]  /*8740*/  IADD3.X R17, R17, UR41, RZ, P4, !PT ;  /* 0x0000002911117c10 */ /* 0x000fe2000a7fe4ff */
[----:B------:R-:W-:Y:S01]  /*8750*/  IMAD.MOV.U32 R8, RZ, RZ, -0x1 ;  /* 0xffffffffff087424 */ /* 0x000fe200078e00ff */
[----:B------:R-:W-:-:S02]  /*8760*/  ISETP.LT.U32.AND P1, PT, R3, 0x3, P1 ;  /* 0x000000030300780c */ /* 0x000fc40000f21070 */
[----:B------:R-:W-:Y:S01]  /*8770*/  PRMT R13, RZ, 0x7610, R13 ;  /* 0x00007610ff0d7816 */ /* 0x000fe2000000000d */
[----:B------:R-:W0:Y:S01]  /*8780*/  @P3 S2R R5, SR_CgaCtaId ;  /* 0x0000000000053919 */ /* 0x000e220000008800 */
[----:B------:R-:W-:-:S04]  /*8790*/  @P3 MOV R4, 0x400 ;  /* 0x0000040000043802 */ /* 0x000fc80000000f00 */
[----:B0-----:R-:W-:Y:S01]  /*87a0*/  @P3 LEA R6, R5, R4, 0x18 ;  /* 0x0000000405063211 */ /* 0x001fe200078ec0ff */
[----:B------:R-:W-:-:S03]  /*87b0*/  IMAD.WIDE.U32 R4, R12, -0x55555555, RZ ;  /* 0xaaaaaaab0c047825 */ /* 0x000fc600078e00ff */
[----:B------:R0:W-:Y:S01]  /*87c0*/  @P3 SYNCS.ARRIVE.TRANS64.A1T0 RZ, [R6+URZ+0x48], RZ ;  /* 0x000048ff06ff39a7 */ /* 0x0001e2000810003f */
[----:B------:R-:W-:Y:S02]  /*87d0*/  ISETP.GE.U32.AND P3, PT, R3, 0x3, PT ;  /* 0x000000030300780c */ /* 0x000fe40003f66070 */
[----:B------:R-:W-:Y:S02]  /*87e0*/  SHF.R.U32.HI R7, RZ, 0x1, R5 ;  /* 0x00000001ff077819 */ /* 0x000fe40000011605 */
[----:B------:R-:W-:Y:S02]  /*87f0*/  SEL R5, RZ, 0x1, !P1 ;  /* 0x00000001ff057807 */ /* 0x000fe40004800000 */
[----:B------:R-:W-:Y:S01]  /*8800*/  ISETP.GE.U32.AND P1, PT, R16, UR6, PT ;  /* 0x0000000610007c0c */ /* 0x000fe2000bf26070 */
[----:B------:R-:W-:Y:S01]  /*8810*/  IMAD R12, R7, -0x3, R12 ;  /* 0xfffffffd070c7824 */ /* 0x000fe200078e020c */
[----:B------:R-:W-:Y:S02]  /*8820*/  LOP3.LUT R0, R0, R5, RZ, 0x3c, !PT ;  /* 0x0000000500007212 */ /* 0x000fe400078e3cff */
[----:B------:R-:W-:-:S02]  /*8830*/  ISETP.GE.U32.AND.EX P1, PT, R17, UR7, PT, P1 ;  /* 0x0000000711007c0c */ /* 0x000fc4000bf26110 */
[----:B------:R-:W-:Y:S02]  /*8840*/  PRMT R4, RZ, 0x7610, R4 ;  /* 0x00007610ff047816 */ /* 0x000fe40000000004 */
[----:B------:R-:W-:-:S09]  /*8850*/  @P3 LOP3.LUT R0, R0, 0x1, R7, 0x78, !PT ;  /* 0x0000000100003812 */ /* 0x000fd200078e7807 */
[----:B0-----:R-:W-:Y:S05]  /*8860*/  @P1 BRA `(.L_x_169) ;  /* 0x00000004004c1947 */ /* 0x001fea0003800000 */
[----:B------:R-:W-:Y:S01]  /*8870*/  ULDC.64 UR6, c[0x0][0x628] ;  /* 0x00018a0000067ab9 */ /* 0x000fe20000000a00 */
[----:B------:R-:W0:Y:S01]  /*8880*/  S2R R15, SR_CTAID.X ;  /* 0x00000000000f7919 */ /* 0x000e220000002500 */
[----:B------:R-:W-:Y:S01]  /*8890*/  ISETP.NE.U32.AND P1, PT, RZ, UR6, PT ;  /* 0x00000006ff007c0c */ /* 0x000fe2000bf25070 */
[----:B------:R-:W-:Y:S01]  /*88a0*/  ULDC UR9, c[0x0][0x630] ;  /* 0x00018c0000097ab9 */ /* 0x000fe20000000800 */
[----:B------:R-:W-:Y:S01]  /*88b0*/  IMAD.MOV.U32 R4, RZ, RZ, R16 ;  /* 0x000000ffff047224 */ /* 0x000fe200078e0010 */
[----:B------:R-:W1:Y:S01]  /*88c0*/  S2R R14, SR_CTAID.Y ;  /* 0x00000000000e7919 */ /* 0x000e620000002600 */
[----:B------:R-:W-:Y:S01]  /*88d0*/  ISETP.NE.AND.EX P1, PT, RZ, UR7, PT, P1 ;  /* 0x00000007ff007c0c */ /* 0x000fe2000bf25310 */
[----:B------:R-:W-:-:S12]  /*88e0*/  IMAD.MOV.U32 R5, RZ, RZ, R17 ;  /* 0x000000ffff057224 */ /* 0x000fd800078e0011 */
[----:B------:R-:W-:Y:S05]  /*88f0*/  @!P1 BRA `(.L_x_170) ;  /* 0x0000000000289947 */ /* 0x000fea0003800000 */
[----:B------:R-:W-:Y:S02]  /*8900*/  ULDC UR8, c[0x0][0x634] ;  /* 0x00018d0000087ab9 */ /* 0x000fe40000000800 */
[----:B------:R-:W-:-:S05]  /*8910*/  IADD3 R9, P1, R16, UR8, RZ ;  /* 0x0000000810097c10 */ /* 0x000fca000ff3e0ff */
[----:B------:R-:W-:-:S04]  /*8920*/  IMAD.X R19, RZ, RZ, R17, P1 ;  /* 0x000000ffff137224 */ /* 0x000fc800008e0611 */
[----:B------:R-:W-:-:S04]  /*8930*/  IMAD.WIDE.U32 R6, R19, UR6, RZ ;  /* 0x0000000613067c25 */ /* 0x000fc8000f8e00ff */
[----:B------:R-:W-:-:S04]  /*8940*/  IMAD.WIDE.U32 R6, P1, R9, UR7, R6 ;  /* 0x0000000709067c25 */ /* 0x000fc8000f820006 */
[----:B------:R-:W-:-:S04]  /*8950*/  IMAD.WIDE.U32 R8, R9, UR6, RZ ;  /* 0x0000000609087c25 */ /* 0x000fc8000f8e00ff */
[----:B------:R-:W-:Y:S01]  /*8960*/  IMAD.X R5, RZ, RZ, RZ, P1 ;  /* 0x000000ffff057224 */ /* 0x000fe200008e06ff */
[----:B------:R-:W-:Y:S01]  /*8970*/  IADD3 RZ, P1, R9, R6, RZ ;  /* 0x0000000609ff7210 */ /* 0x000fe20007f3e0ff */
[----:B------:R-:W-:-:S04]  /*8980*/  IMAD.MOV.U32 R4, RZ, RZ, R7 ;  /* 0x000000ffff047224 */ /* 0x000fc800078e0007 */
[----:B------:R-:W-:-:S08]  /*8990*/  IMAD.WIDE.U32.X R4, R19, UR7, R4, P1 ;  /* 0x0000000713047c25 */ /* 0x000fd000088e0404 */
.L_x_170:
[--C-:B------:R-:W-:Y:S01]  /*89a0*/  SHF.R.U64 R8, R4, UR9, R5.reuse ;  /* 0x0000000904087c19 */ /* 0x100fe20008001205 */
[----:B------:R-:W-:Y:S01]  /*89b0*/  ULDC.64 UR6, c[0x0][0x620] ;  /* 0x0001880000067ab9 */ /* 0x000fe20000000a00 */
[----:B------:R-:W-:Y:S01]  /*89c0*/  SHF.R.U32.HI R4, RZ, UR9, R5 ;  /* 0x00000009ff047c19 */ /* 0x000fe20008011605 */
[----:B------:R-:W2:Y:S01]  /*89d0*/  LDC R24, c[0x0][0x144] ;  /* 0x00005100ff187b82 */ /* 0x000ea20000000800 */
[----:B------:R-:W-:Y:S01]  /*89e0*/  IADD3 R7, P1, RZ, -R8, RZ ;  /* 0x80000008ff077210 */ /* 0x000fe20007f3e0ff */
[----:B------:R-:W-:Y:S01]  /*89f0*/  ULDC.64 UR10, c[0x0][0x640] ;  /* 0x00019000000a7ab9 */ /* 0x000fe20000000a00 */
[----:B0-----:R-:W-:Y:S01]  /*8a00*/  I2FP.F32.U32 R9, R15 ;  /* 0x0000000f00097245 */ /* 0x001fe20000201000 */
[----:B------:R-:W-:Y:S02]  /*8a10*/  ULDC UR8, c[0x0][0x608] ;  /* 0x0001820000087ab9 */ /* 0x000fe40000000800 */
[----:B------:R-:W-:Y:S01]  /*8a20*/  IMAD.X R4, RZ, RZ, ~R4, P1 ;  /* 0x000000ffff047224 */ /* 0x000fe200008e0e04 */
[----:B------:R-:W-:Y:S01]  /*8a30*/  ISETP.NE.U32.AND P1, PT, RZ, UR10, PT ;  /* 0x0000000aff007c0c */ /* 0x000fe2000bf25070 */
[----:B------:R-:W0:Y:S02]  /*8a40*/  LDC R21, c[0x0][0x148] ;  /* 0x00005200ff157b82 */ /* 0x000e240000000800 */
[----:B------:R-:W-:Y:S01]  /*8a50*/  IMAD R6, R4, UR6, RZ ;  /* 0x0000000604067c24 */ /* 0x000fe2000f8e02ff */
[----:B------:R-:W-:Y:S01]  /*8a60*/  ISETP.NE.AND.EX P1, PT, RZ, UR11, PT, P1 ;  /* 0x0000000bff007c0c */ /* 0x000fe2000bf25310 */
[----:B------:R-:W-:Y:S01]  /*8a70*/  IMAD.WIDE.U32 R4, R7, UR6, R16 ;  /* 0x0000000607047c25 */ /* 0x000fe2000f8e0010 */
[----:B------:R-:W-:-:S03]  /*8a80*/  ULDC UR6, c[0x0][0x150] ;  /* 0x0000540000067ab9 */ /* 0x000fc60000000800 */
[----:B------:R-:W-:Y:S02]  /*8a90*/  IMAD R7, R7, UR7, R6 ;  /* 0x0000000707077c24 */ /* 0x000fe4000f8e0206 */
[----:B------:R-:W-:Y:S01]  /*8aa0*/  FMUL R6, R9, UR6 ;  /* 0x0000000609067c20 */ /* 0x000fe20008400000 */
[----:B------:R-:W-:Y:S01]  /*8ab0*/  ULDC UR6, c[0x0][0x618] ;  /* 0x0001860000067ab9 */ /* 0x000fe20000000800 */
[----:B------:R-:W-:Y:S01]  /*8ac0*/  ULDC UR7, c[0x0][0x154] ;  /* 0x0000550000077ab9 */ /* 0x000fe20000000800 */
[----:B------:R-:W-:-:S03]  /*8ad0*/  IMAD.IADD R5, R5, 0x1, R7 ;  /* 0x0000000105057824 */ /* 0x000fc600078e0207 */
[----:B------:R-:W3:Y:S02]  /*8ae0*/  F2I.U32.TRUNC.NTZ R6, R6 ;  /* 0x0000000600067305 */ /* 0x000ee4000020f000 */
[----:B------:R-:W-:Y:S02]  /*8af0*/  SHF.R.U64 R9, R4, UR6, R5 ;  /* 0x0000000604097c19 */ /* 0x000fe40008001205 */
[----:B-1----:R-:W-:-:S05]  /*8b00*/  I2FP.F32.U32 R4, R14 ;  /* 0x0000000e00047245 */ /* 0x002fca0000201000 */
[----:B------:R-:W-:Y:S01]  /*8b10*/  FMUL R22, R4, UR7 ;  /* 0x0000000704167c20 */ /* 0x000fe20008400000 */
[----:B------:R-:W-:Y:S01]  /*8b20*/  SHF.R.U32.HI R4, RZ, UR6, R5 ;  /* 0x00000006ff047c19 */ /* 0x000fe20008011605 */
[----:B------:R-:W-:-:S03]  /*8b30*/  ULDC UR6, c[0x0][0x658] ;  /* 0x0001960000067ab9 */ /* 0x000fc60000000800 */
[--C-:B------:R-:W-:Y:S01]  /*8b40*/  SHF.R.U64 R20, R9, UR8, R4.reuse ;  /* 0x0000000809147c19 */ /* 0x100fe20008001204 */
[----:B------:R-:W1:Y:S01]  /*8b50*/  F2I.U32.TRUNC.NTZ R22, R22 ;  /* 0x0000001600167305 */ /* 0x000e62000020f000 */
[----:B------:R-:W-:Y:S01]  /*8b60*/  SHF.R.U32.HI R5, RZ, UR8, R4 ;  /* 0x00000008ff057c19 */ /* 0x000fe20008011604 */
[----:B---3--:R-:W-:-:S03]  /*8b70*/  IMAD.MOV R6, RZ, RZ, -R6 ;  /* 0x000000ffff067224 */ /* 0x008fc600078e0a06 */
[----:B------:R-:W-:Y:S01]  /*8b80*/  SHF.R.U64 R19, R20, UR6, R5 ;  /* 0x0000000614137c19 */ /* 0x000fe20008001205 */
[----:B--2---:R-:W-:Y:S01]  /*8b90*/  IMAD R15, R24, R6, R15 ;  /* 0x00000006180f7224 */ /* 0x004fe200078e020f */
[----:B------:R-:W-:-:S03]  /*8ba0*/  SHF.R.U32.HI R23, RZ, UR6, R5 ;  /* 0x00000006ff177c19 */ /* 0x000fc60008011605 */
[----:B------:R-:W-:Y:S02]  /*8bb0*/  IMAD.MOV.U32 R4, RZ, RZ, R19 ;  /* 0x000000ffff047224 */ /* 0x000fe400078e0013 */
[----:B------:R-:W-:Y:S01]  /*8bc0*/  IMAD.MOV.U32 R5, RZ, RZ, R23 ;  /* 0x000000ffff057224 */ /* 0x000fe200078e0017 */
[----:B-1----:R-:W-:Y:S06]  /*8bd0*/  @!P1 BRA `(.L_x_171) ;  /* 0x0000000000289947 */ /* 0x002fec0003800000 */
[----:B------:R-:W-:Y:S02]  /*8be0*/  ULDC UR6, c[0x0][0x64c] ;  /* 0x0001930000067ab9 */ /* 0x000fe40000000800 */
[----:B------:R-:W-:-:S05]  /*8bf0*/  IADD3 R5, P1, R19, UR6, RZ ;  /* 0x0000000613057c10 */ /* 0x000fca000ff3e0ff */
[----:B------:R-:W-:-:S04]  /*8c00*/  IMAD.X R23, RZ, RZ, R23, P1 ;  /* 0x000000ffff177224 */ /* 0x000fc800008e0617 */
[----:B------:R-:W-:-:S04]  /*8c10*/  IMAD.WIDE.U32 R6, R23, UR10, RZ ;  /* 0x0000000a17067c25 */ /* 0x000fc8000f8e00ff */
[----:B------:R-:W-:-:S04]  /*8c20*/  IMAD.WIDE.U32 R6, P1, R5, UR11, R6 ;  /* 0x0000000b05067c25 */ /* 0x000fc8000f820006 */
[----:B------:R-:W-:-:S04]  /*8c30*/  IMAD.WIDE.U32 R4, R5, UR10, RZ ;  /* 0x0000000a05047c25 */ /* 0x000fc8000f8e00ff */
[----:B------:R-:W-:Y:S01]  /*8c40*/  IMAD.MOV.U32 R4, RZ, RZ, R7 ;  /* 0x000000ffff047224 */ /* 0x000fe200078e0007 */
[----:B------:R-:W-:Y:S01]  /*8c50*/  IADD3 RZ, P3, R5, R6, RZ ;  /* 0x0000000605ff7210 */ /* 0x000fe20007f7e0ff */
[----:B------:R-:W-:-:S04]  /*8c60*/  IMAD.X R5, RZ, RZ, RZ, P1 ;  /* 0x000000ffff057224 */ /* 0x000fc800008e06ff */
[----:B------:R-:W-:-:S08]  /*8c70*/  IMAD.WIDE.U32.X R4, R23, UR11, R4, P3 ;  /* 0x0000000b17047c25 */ /* 0x000fd000098e0404 */
.L_x_171:
[----:B------:R-:W-:Y:S01]  /*8c80*/  ISETP.NE.AND P1, PT, R2, 0x1, PT ;  /* 0x000000010200780c */ /* 0x000fe20003f25270 */
[----:B------:R-:W-:Y:S01]  /*8c90*/  ULDC UR6, c[0x0][0x648] ;  /* 0x0001920000067ab9 */ /* 0x000fe20000000800 */
[----:B------:R-:W-:Y:S01]  /*8ca0*/  LOP3.LUT R20, R20, UR13, RZ, 0xc0, !PT ;  /* 0x0000000d14147c12 */ /* 0x000fe2000f8ec0ff */
[----:B------:R-:W-:Y:S01]  /*8cb0*/  IMAD.MOV R22, RZ, RZ, -R22 ;  /* 0x000000ffff167224 */ /* 0x000fe200078e0a16 */
[----:B------:R-:W-:Y:S01]  /*8cc0*/  SHF.R.U64 R5, R4, UR6, R5 ;  /* 0x0000000604057c19 */ /* 0x000fe20008001205 */
[----:B------:R-:W-:Y:S01]  /*8cd0*/  ULDC UR6, c[0x0][0x638] ;  /* 0x00018e0000067ab9 */ /* 0x000fe20000000800 */
[----:B------:R-:W-:Y:S01]  /*8ce0*/  LOP3.LUT R6, R9, UR4, RZ, 0xc0, !PT ;  /* 0x0000000409067c12 */ /* 0x000fe2000f8ec0ff */
[----:B------:R-:W-:Y:S02]  /*8cf0*/  ULDC UR7, c[0x0][0x610] ;  /* 0x0001840000077ab9 */ /* 0x000fe40000000800 */
[----:B------:R-:W-:Y:S02]  /*8d00*/  IMAD.MOV R4, RZ, RZ, -R5 ;  /* 0x000000ffff047224 */ /* 0x000fe400078e0a05 */
[----:B------:R-:W-:-:S02]  /*8d10*/  IMAD R20, R5, UR5, R20 ;  /* 0x0000000505147c24 */ /* 0x000fc4000f8e0214 */
[----:B0-----:R-:W-:Y:S02]  /*8d20*/  @P1 IMAD R15, R21, R22, R14 ;  /* 0x00000016150f1224 */ /* 0x001fe400078e020e */
[----:B------:R-:W-:Y:S01]  /*8d30*/  IMAD R19, R4, UR6, R19 ;  /* 0x0000000604137c24 */ /* 0x000fe2000f8e0213 */
[----:B------:R-:W-:Y:S01]  /*8d40*/  ULDC UR6, c[0x0][0x600] ;  /* 0x0001800000067ab9 */ /* 0x000fe20000000800 */
[----:B------:R-:W-:Y:S02]  /*8d50*/  IMAD R15, R20, UR7, R15 ;  /* 0x00000007140f7c24 */ /* 0x000fe4000f8e020f */
[----:B------:R-:W-:Y:S02]  /*8d60*/  IMAD R6, R19, UR6, R6 ;  /* 0x0000000613067c24 */ /* 0x000fe4000f8e0206 */
[----:B------:R-:W-:-:S03]  /*8d70*/  IMAD.MOV.U32 R4, RZ, RZ, 0x1 ;  /* 0x00000001ff047424 */ /* 0x000fc600078e00ff */
[----:B------:R-:W-:Y:S02]  /*8d80*/  SEL R20, R6, R15, !P1 ;  /* 0x0000000f06147207 */ /* 0x000fe40004800000 */
[----:B------:R-:W-:-:S07]  /*8d90*/  SEL R19, R15, R6, !P1 ;  /* 0x000000060f137207 */ /* 0x000fce0004800000 */
.L_x_169:
[----:B------:R-:W-:Y:S05]  /*8da0*/  BSYNC B1 ;  /* 0x0000000000017941 */ /* 0x000fea0003800000 */
.L_x_168:
[----:B------:R-:W-:-:S13]  /*8db0*/  LOP3.LUT P1, RZ, R4, 0xff, RZ, 0xc0, !PT ;  /* 0x000000ff04ff7812 */ /* 0x000fda000782c0ff */
[----:B------:R-:W-:Y:S05]  /*8dc0*/  @P1 BRA `(.L_x_172) ;  /* 0xfffffff4001c1947 */ /* 0x000fea000383ffff */
[----:B------:R-:W-:Y:S05]  /*8dd0*/  BSYNC B0 ;  /* 0x0000000000007941 */ /* 0x000fea0003800000 */
.L_x_160:
[----:B------:R-:W-:-:S03]  /*8de0*/  UMOV UR6, 0xffffffff ;  /* 0xffffffff00067882 */ /* 0x000fc60000000000 */
[----:B------:R-:W-:Y:S05]  /*8df0*/  BRA.DIV UR6, `(.L_x_173) ;  /* 0x0000000206f47947 */ /* 0x000fea000b800000 */
[----:B------:R-:W-:-:S13]  /*8e00*/  ELECT P6, URZ, PT ;  /* 0x00000000003f782f */ /* 0x000fda00038c0000 */
.L_x_186:
[----:B------:R-:W-:Y:S04]  /*8e10*/  BSSY B0, `(.L_x_174) ;  /* 0x0000022000007945 */ /* 0x000fe80003800000 */
[----:B------:R-:W-:Y:S05]  /*8e20*/  @!P6 BRA `(.L_x_175) ;  /* 0x000000000080e947 */ /* 0x000fea0003800000 */
[----:B------:R-:W-:-:S04]  /*8e30*/  LOP3.LUT R18, R18, 0x2, RZ, 0xfc, !PT ;  /* 0x0000000212127812 */ /* 0x000fc800078efcff */
[----:B------:R-:W-:-:S13]  /*8e40*/  ISETP.NE.AND P0, PT, R18, 0x3, PT ;  /* 0x000000031200780c */ /* 0x000fda0003f05270 */
[----:B------:R-:W-:Y:S05]  /*8e50*/  @!P0 BRA `(.L_x_176) ;  /* 0x0000000000048947 */ /* 0x000fea0003800000 */
[----:B------:R-:W-:Y:S01]  /*8e60*/  BPT.TRAP 0x1 ;  /* 0x000000040000795c */ /* 0x000fe20000300000 */
.L_x_176:
[----:B------:R-:W0:Y:S01]  /*8e70*/  S2R R3, SR_CgaCtaId ;  /* 0x0000000000037919 */ /* 0x000e220000008800 */
[----:B------:R-:W-:-:S04]  /*8e80*/  MOV R2, 0x400 ;  /* 0x0000040000027802 */ /* 0x000fc80000000f00 */
[----:B0-----:R-:W-:Y:S02]  /*8e90*/  LEA R3, R3, R2, 0x18 ;  /* 0x0000000203037211 */ /* 0x001fe400078ec0ff */
[----:B------:R-:W-:-:S03]  /*8ea0*/  SHF.L.U32 R2, R0, 0x1f, RZ ;  /* 0x0000001f00027819 */ /* 0x000fc600000006ff */
[----:B------:R-:W-:-:S04]  /*8eb0*/  VIADD R3, R3, 0x18 ;  /* 0x0000001803037836 */ /* 0x000fc80000000000 */
[C---:B------:R-:W-:Y:S02]  /*8ec0*/  IMAD R7, R12.reuse, 0x8, R3 ;  /* 0x000000080c077824 */ /* 0x040fe400078e0203 */
[----:B------:R-:W-:Y:S02]  /*8ed0*/  VIADD R12, R12, 0x1 ;  /* 0x000000010c0c7836 */ /* 0x000fe40000000000 */
[----:B------:R-:W0:Y:S03]  /*8ee0*/  SYNCS.PHASECHK.TRANS64.TRYWAIT P0, [R7+URZ], R2 ;  /* 0x00000002070075a7 */ /* 0x000e26000800017f */
[----:B------:R-:W-:-:S04]  /*8ef0*/  ISETP.NE.AND P1, PT, R12, 0x3, PT ;  /* 0x000000030c00780c */ /* 0x000fc80003f25270 */
[----:B------:R-:W-:Y:S02]  /*8f00*/  SEL R5, RZ, 0x1, P1 ;  /* 0x00000001ff057807 */ /* 0x000fe40000800000 */
[----:B------:R-:W-:Y:S02]  /*8f10*/  SEL R12, R12, RZ, P1 ;  /* 0x000000ff0c0c7207 */ /* 0x000fe40000800000 */
[----:B------:R-:W-:-:S03]  /*8f20*/  LOP3.LUT R5, R0, R5, RZ, 0x3c, !PT ;  /* 0x0000000500057212 */ /* 0x000fc600078e3cff */
[----:B------:R-:W-:Y:S01]  /*8f30*/  IMAD R9, R12, 0x8, R3 ;  /* 0x000000080c097824 */ /* 0x000fe200078e0203 */
[----:B------:R-:W-:Y:S01]  /*8f40*/  SHF.L.U32 R4, R5, 0x1f, RZ ;  /* 0x0000001f05047819 */ /* 0x000fe200000006ff */
[----:B0-----:R-:W-:Y:S06]  /*8f50*/  @!P0 BRA `(.L_x_177) ;  /* 0x0000000000bc8947 */ /* 0x001fec0003800000 */
.L_x_187:
[----:B------:R-:W1:Y:S01]  /*8f60*/  SYNCS.PHASECHK.TRANS64.TRYWAIT P0, [R9+URZ], R4 ;  /* 0x00000004090075a7 */ /* 0x000e62000800017f */
[----:B------:R-:W-:-:S05]  /*8f70*/  VIADD R0, R12, 0x1 ;  /* 0x000000010c007836 */ /* 0x000fca0000000000 */
[----:B------:R-:W-:-:S04]  /*8f80*/  ISETP.NE.AND P1, PT, R0, 0x3, PT ;  /* 0x000000030000780c */ /* 0x000fc80003f25270 */
[----:B0-----:R-:W-:Y:S02]  /*8f90*/  SEL R2, RZ, 0x1, P1 ;  /* 0x00000001ff027807 */ /* 0x001fe40000800000 */
[----:B------:R-:W-:Y:S02]  /*8fa0*/  SEL R0, R0, RZ, P1 ;  /* 0x000000ff00007207 */ /* 0x000fe40000800000 */
[----:B------:R-:W-:Y:S01]  /*8fb0*/  LOP3.LUT R2, R5, R2, RZ, 0x3c, !PT ;  /* 0x0000000205027212 */ /* 0x000fe200078e3cff */
[----:B-1----:R-:W-:Y:S06]  /*8fc0*/  @!P0 BRA `(.L_x_178) ;  /* 0x0000000000b48947 */ /* 0x002fec0003800000 */
.L_x_188:
[----:B------:R-:W-:Y:S01]  /*8fd0*/  IMAD R3, R0, 0x8, R3 ;  /* 0x0000000800037824 */ /* 0x000fe200078e0203 */
[----:B------:R-:W-:-:S07]  /*8fe0*/  SHF.L.U32 R0, R2, 0x1f, RZ ;  /* 0x0000001f02007819 */ /* 0x000fce00000006ff */
.L_x_179:
[----:B-1----:R1:W2:Y:S02]  /*8ff0*/  SYNCS.PHASECHK.TRANS64.TRYWAIT P0, [R3+URZ], R0 ;  /* 0x00000000030075a7 */ /* 0x0022a4000800017f */
[----:B--2---:R-:W-:Y:S05]  /*9000*/  @!P0 NANOSLEEP.SYNCS 0x989680 ;  /* 0x009896800000895d */ /* 0x004fea0003900000 */
[----:B------:R-:W2:Y:S02]  /*9010*/  @!P0 SYNCS.PHASECHK.TRANS64 P0, [R3+URZ], R0 ;  /* 0x00000000030085a7 */ /* 0x000ea4000800007f */
[----:B--2---:R-:W-:Y:S05]  /*9020*/  @!P0 BRA `(.L_x_179) ;  /* 0xfffffffc00f08947 */ /* 0x004fea000383ffff */
.L_x_175:
[----:B------:R-:W-:Y:S05]  /*9030*/  BSYNC B0 ;  /* 0x0000000000007941 */ /* 0x000fea0003800000 */
.L_x_174:
[----:B------:R-:W-:Y:S05]  /*9040*/  EXIT ;  /* 0x000000000000794d */ /* 0x000fea0003800000 */
.L_x_17:
[----:B-1----:R1:W2:Y:S02]  /*9050*/  SYNCS.PHASECHK.TRANS64.TRYWAIT P1, [R3+URZ], R0 ;  /* 0x00000000030075a7 */ /* 0x0022a4000802017f */
[----:B--2---:R-:W-:Y:S05]  /*9060*/  @!P1 NANOSLEEP.SYNCS 0x989680 ;  /* 0x009896800000995d */ /* 0x004fea0003900000 */
[----:B------:R-:W2:Y:S02]  /*9070*/  @!P1 SYNCS.PHASECHK.TRANS64 P1, [R3+URZ], R0 ;  /* 0x00000000030095a7 */ /* 0x000ea4000802007f */
[----:B--2---:R-:W-:Y:S05]  /*9080*/  @!P1 BRA `(.L_x_17) ;  /* 0xfffffffc00f09947 */ /* 0x004fea000383ffff */
[----:B------:R-:W-:Y:S05]  /*9090*/  BRA `(.L_x_16) ;  /* 0xffffff84000c7947 */ /* 0x000fea000383ffff */
.L_x_22:
[----:B-1----:R-:W-:-:S04]  /*90a0*/  IMAD.U32 R4, RZ, RZ, UR4 ;  /* 0x00000004ff047e24 */ /* 0x002fc8000f8e00ff */
[----:B------:R1:W2:Y:S03]  /*90b0*/  SYNCS.PHASECHK.TRANS64.TRYWAIT P1, [R4+URZ], R3 ;  /* 0x00000003040075a7 */ /* 0x0002a6000802017f */
[----:B--2---:R-:W-:Y:S05]  /*90c0*/  @!P1 NANOSLEEP.SYNCS 0x989680 ;  /* 0x009896800000995d */ /* 0x004fea0003900000 */
[----:B------:R-:W2:Y:S02]  /*90d0*/  @!P1 SYNCS.PHASECHK.TRANS64 P1, [R4+URZ], R3 ;  /* 0x00000003040095a7 */ /* 0x000ea4000802007f */
[----:B--2---:R-:W-:Y:S05]  /*90e0*/  @!P1 BRA `(.L_x_22) ;  /* 0xfffffffc00ec9947 */ /* 0x004fea000383ffff */
[----:B------:R-:W-:Y:S05]  /*90f0*/  BRA `(.L_x_21) ;  /* 0xffffff8c00107947 */ /* 0x000fea000383ffff */
.L_x_161:
[----:B------:R-:W-:Y:S01]  /*9100*/  BSSY B1, `(.L_x_180) ;  /* 0x0000006000017945 */ /* 0x000fe20003800000 */
[----:B------:R-:W-:-:S07]  /*9110*/  IMAD.MOV.U32 R15, RZ, RZ, -0x1 ;  /* 0xffffffffff0f7424 */ /* 0x000fce00078e00ff */
[----:B------:R-:W-:Y:S05]  /*9120*/  WARPSYNC.COLLECTIVE R15, `(.L_x_181) ;  /* 0x000000000f0c7348 */ /* 0x000fea0003c00000 */
[----:B------:R-:W-:Y:S02]  /*9130*/  ELECT P6, UR62, PT ;  /* 0x00000000003e782f */ /* 0x000fe400038c0000 */
[----:B------:R-:W-:Y:S01]  /*9140*/  MOV R14, UR62 ;  /* 0x0000003e000e7c02 */ /* 0x000fe20008000f00 */
[----:B------:R-:W-:Y:S10]  /*9150*/  ENDCOLLECTIVE ;  /* 0x000000000000791b */ /* 0x000ff40003800000 */
.L_x_181:
[----:B------:R-:W-:Y:S05]  /*9160*/  BSYNC B1 ;  /* 0x0000000000017941 */ /* 0x000fea0003800000 */
.L_x_180:
[----:B------:R-:W-:Y:S05]  /*9170*/  BRA `(.L_x_182) ;  /* 0xfffffff0003c7947 */ /* 0x000fea000383ffff */
.L_x_164:
[----:B0-----:R0:W1:Y:S02]  /*9180*/  SYNCS.PHASECHK.TRANS64.TRYWAIT P1, [R14+URZ+0x18], R7 ;  /* 0x000018070e0075a7 */ /* 0x001064000802017f */
[----:B-1----:R-:W-:Y:S05]  /*9190*/  @!P1 NANOSLEEP.SYNCS 0x989680 ;  /* 0x009896800000995d */ /* 0x002fea0003900000 */
[----:B------:R-:W1:Y:S02]  /*91a0*/  @!P1 SYNCS.PHASECHK.TRANS64 P1, [R14+URZ+0x18], R7 ;  /* 0x000018070e0095a7 */ /* 0x000e64000802007f */
[----:B-1----:R-:W-:Y:S05]  /*91b0*/  @!P1 BRA `(.L_x_164) ;  /* 0xfffffffc00f09947 */ /* 0x002fea000383ffff */
[----:B------:R-:W-:Y:S05]  /*91c0*/  BRA `(.L_x_183) ;  /* 0xfffffff000707947 */ /* 0x000fea000383ffff */
.L_x_173:
[----:B------:R-:W-:Y:S01]  /*91d0*/  BSSY B0, `(.L_x_184) ;  /* 0x0000006000007945 */ /* 0x000fe20003800000 */
[----:B------:R-:W-:-:S07]  /*91e0*/  IMAD.MOV.U32 R15, RZ, RZ, -0x1 ;  /* 0xffffffffff0f7424 */ /* 0x000fce00078e00ff */
[----:B------:R-:W-:Y:S05]  /*91f0*/  WARPSYNC.COLLECTIVE R15, `(.L_x_185) ;  /* 0x000000000f0c7348 */ /* 0x000fea0003c00000 */
[----:B------:R-:W-:Y:S02]  /*9200*/  ELECT P6, UR62, PT ;  /* 0x00000000003e782f */ /* 0x000fe400038c0000 */
[----:B------:R-:W-:Y:S01]  /*9210*/  MOV R14, UR62 ;  /* 0x0000003e000e7c02 */ /* 0x000fe20008000f00 */
[----:B------:R-:W-:Y:S10]  /*9220*/  ENDCOLLECTIVE ;  /* 0x000000000000791b */ /* 0x000ff40003800000 */
.L_x_185:
[----:B------:R-:W-:Y:S05]  /*9230*/  BSYNC B0 ;  /* 0x0000000000007941 */ /* 0x000fea0003800000 */
.L_x_184:
[----:B------:R-:W-:Y:S05]  /*9240*/  BRA `(.L_x_186) ;  /* 0xfffffff800f07947 */ /* 0x000fea000383ffff */
.L_x_177:
[----:B0-----:R0:W1:Y:S02]  /*9250*/  SYNCS.PHASECHK.TRANS64.TRYWAIT P0, [R7+URZ], R2 ;  /* 0x00000002070075a7 */ /* 0x001064000800017f */
[----:B-1----:R-:W-:Y:S05]  /*9260*/  @!P0 NANOSLEEP.SYNCS 0x989680 ;  /* 0x009896800000895d */ /* 0x002fea0003900000 */
[----:B------:R-:W1:Y:S02]  /*9270*/  @!P0 SYNCS.PHASECHK.TRANS64 P0, [R7+URZ], R2 ;  /* 0x00000002070085a7 */ /* 0x000e64000800007f */
[----:B-1----:R-:W-:Y:S05]  /*9280*/  @!P0 BRA `(.L_x_177) ;  /* 0xfffffffc00f08947 */ /* 0x002fea000383ffff */
[----:B------:R-:W-:Y:S05]  /*9290*/  BRA `(.L_x_187) ;  /* 0xfffffffc00307947 */ /* 0x000fea000383ffff */
.L_x_178:
[----:B0-----:R0:W1:Y:S02]  /*92a0*/  SYNCS.PHASECHK.TRANS64.TRYWAIT P0, [R9+URZ], R4 ;  /* 0x00000004090075a7 */ /* 0x001064000800017f */
[----:B-1----:R-:W-:Y:S05]  /*92b0*/  @!P0 NANOSLEEP.SYNCS 0x989680 ;  /* 0x009896800000895d */ /* 0x002fea0003900000 */
[----:B------:R-:W1:Y:S02]  /*92c0*/  @!P0 SYNCS.PHASECHK.TRANS64 P0, [R9+URZ], R4 ;  /* 0x00000004090085a7 */ /* 0x000e64000800007f */
[----:B-1----:R-:W-:Y:S05]  /*92d0*/  @!P0 BRA `(.L_x_178) ;  /* 0xfffffffc00f08947 */ /* 0x002fea000383ffff */
[----:B------:R-:W-:Y:S05]  /*92e0*/  BRA `(.L_x_188) ;  /* 0xfffffffc00387947 */ /* 0x000fea000383ffff */
.L_x_189:
[----:B------:R-:W-:-:S00]  /*92f0*/  BRA `(.L_x_189) ;  /* 0xfffffffc00fc7947 */ /* 0x000fc0000383ffff */
[----:B------:R-:W-:-:S00]  /*9300*/  NOP ;  /* 0x0000000000007918 */ /* 0x000fc00000000000 */
[----:B------:R-:W-:-:S00]  /*9310*/  NOP ;  /* 0x0000000000007918 */ /* 0x000fc00000000000 */
[----:B------:R-:W-:-:S00]  /*9320*/  NOP ;  /* 0x0000000000007918 */ /* 0x000fc00000000000 */
[----:B------:R-:W-:-:S00]  /*9330*/  NOP ;  /* 0x0000000000007918 */ /* 0x000fc00000000000 */
[----:B------:R-:W-:-:S00]  /*9340*/  NOP ;  /* 0x0000000000007918 */ /* 0x000fc00000000000 */
[----:B------:R-:W-:-:S00]  /*9350*/  NOP ;  /* 0x0000000000007918 */ /* 0x000fc00000000000 */
[----:B------:R-:W-:-:S00]  /*9360*/  NOP ;  /* 0x0000000000007918 */ /* 0x000fc00000000000 */
[----:B------:R-:W-:-:S00]  /*9370*/  NOP ;  /* 0x0000000000007918 */ /* 0x000fc00000000000 */
.L_x_190:


//--------------------- .nv.global.init           --------------------------
	.section	.nv.global.init,"aw",@progbits
.nv.global.init:
	.type		$str$22,@object
	.size		$str$22,($str$23 - $str$22)
$str$22:
        /*0000*/ 	.byte	0x6b, 0x5f, 0x74, 0x69, 0x6c, 0x65, 0x5f, 0x63, 0x6f, 0x75, 0x6e, 0x74, 0x20, 0x3e, 0x3d, 0x20
        /*0010*/ 	.byte	0x31, 0x00
	.type		$str$23,@object
	.size		$str$23,(__unnamed_1 - $str$23)
$str$23:
        /*0012*/ 	.byte	0x2f, 0x74, 0x6d, 0x70, 0x2f, 0x63, 0x75, 0x74, 0x6c, 0x61, 0x73, 0x73, 0x5f, 0x73, 0x77, 0x65
        /*0022*/ 	.byte	0x65, 0x70, 0x5f, 0x73, 0x72, 0x63, 0x2f, 0x69, 0x6e, 0x63, 0x6c, 0x75, 0x64, 0x65, 0x2f, 0x63
        /*0032*/ 	.byte	0x75, 0x74, 0x6c, 0x61, 0x73, 0x73, 0x2f, 0x67, 0x65, 0x6d, 0x6d, 0x2f, 0x63, 0x6f, 0x6c, 0x6c
        /*0042*/ 	.byte	0x65, 0x63, 0x74, 0x69, 0x76, 0x65, 0x2f, 0x73, 0x6d, 0x39, 0x30, 0x5f, 0x6d, 0x6d, 0x61, 0x5f
        /*0052*/ 	.byte	0x74, 0x6d, 0x61, 0x5f, 0x67, 0x6d, 0x6d, 0x61, 0x5f, 0x73, 0x73, 0x5f, 0x77, 0x61, 0x72, 0x70
        /*0062*/ 	.byte	0x73, 0x70, 0x65, 0x63, 0x69, 0x61, 0x6c, 0x69, 0x7a, 0x65, 0x64, 0x2e, 0x68, 0x70, 0x70, 0x00
	.type		__unnamed_1,@object
	.size		__unnamed_1,(.L_0 - __unnamed_1)
__unnamed_1:
        /*0072*/ 	.byte	0x76, 0x6f, 0x69, 0x64, 0x20, 0x63, 0x75, 0x74, 0x6c, 0x61, 0x73, 0x73, 0x3a, 0x3a, 0x67, 0x65
        /* <DEDUP_REMOVED lines=179> */
        /*0bb2*/ 	.byte	0x69, 0x64, 0x65, 0x6e, 0x74, 0x69, 0x74, 0x79, 0x5d, 0x00
.L_0:


//--------------------- .nv.shared._ZN7cutlass13device_kernelINS_4gemm6kernel13GemmUniversalIN4cute5tupleIJiiiiEEENS1_10collective13CollectiveMmaINS1_34MainloopSm90TmaGmmaWarpSpecializedILi3ENS5_IJNS4_1CILi1EEESB_SB_EEENS1_35KernelTmaWarpSpecializedCooperativeEEENS5_IJNSA_ILi256EEENSA_ILi64EEENSA_ILi128EEEEEENS_6half_tENS5_IJlSB_lEEESJ_SK_NS4_8TiledMMAINS4_8MMA_AtomIJNS4_4SM904GMMA25MMA_64x64x16_F32F16F16_SSILNSO_5MajorE0ELSQ_0ELNSO_7ScaleInE1ELSR_1EEEEEENS4_6LayoutINS5_IJNSA_ILi2EEESB_SB_EEENS5_IJSB_NSA_ILi0EEESX_EEEEENS5_IJNS4_10UnderscoreES10_S10_EEEEENS4_13SM90_TMA_LOADENS4_14ComposedLayoutINS4_7SwizzleILi3ELi4ELi3EEENS4_18smem_ptr_flag_bitsILi16EEENSU_INS5_IJNSA_ILi8EEESG_EEENS5_IJSG_SB_EEEEEEEvNS4_8identityES13_S1D_vS1E_EENS_8epilogue10collective6detail29Sm90TmaWarpSpecializedAdapterINS1H_15DefaultEpilogueISJ_SK_SK_NS1G_6thread17LinearCombinationISJ_Li1EffLNS1L_9ScaleType4KindE0ELNS_15FloatRoundStyleE2ESJ_EENS1_15EpilogueDefaultEEEEEvvEEEEvNT_6ParamsE --------------------------
	.section	.nv.shared._ZN7cutlass13device_kernelINS_4gemm6kernel13GemmUniversalIN4cute5tupleIJiiiiEEENS1_10collective13CollectiveMmaINS1_34MainloopSm90TmaGmmaWarpSpecializedILi3ENS5_IJNS4_1CILi1EEESB_SB_EEENS1_35KernelTmaWarpSpecializedCooperativeEEENS5_IJNSA_ILi256EEENSA_ILi64EEENSA_ILi128EEEEEENS_6half_tENS5_IJlSB_lEEESJ_SK_NS4_8TiledMMAINS4_8MMA_AtomIJNS4_4SM904GMMA25MMA_64x64x16_F32F16F16_SSILNSO_5MajorE0ELSQ_0ELNSO_7ScaleInE1ELSR_1EEEEEENS4_6LayoutINS5_IJNSA_ILi2EEESB_SB_EEENS5_IJSB_NSA_ILi0EEESX_EEEEENS5_IJNS4_10UnderscoreES10_S10_EEEEENS4_13SM90_TMA_LOADENS4_14ComposedLayoutINS4_7SwizzleILi3ELi4ELi3EEENS4_18smem_ptr_flag_bitsILi16EEENSU_INS5_IJNSA_ILi8EEESG_EEENS5_IJSG_SB_EEEEEEEvNS4_8identityES13_S1D_vS1E_EENS_8epilogue10collective6detail29Sm90TmaWarpSpecializedAdapterINS1H_15DefaultEpilogueISJ_SK_SK_NS1G_6thread17LinearCombinationISJ_Li1EffLNS1L_9ScaleType4KindE0ELNS_15FloatRoundStyleE2ESJ_EENS1_15EpilogueDefaultEEEEEvvEEEEvNT_6ParamsE,"aw",@nobits
	.sectionflags	@""
	.align	16
	.zero		1024


//--------------------- .nv.shared.reserved.0     --------------------------
	.section	.nv.shared.reserved.0,"aw",@nobits
	.weak		__nv_reservedSMEM_offset_0_alias
	.size		__nv_reservedSMEM_offset_0_alias, 0, 0
	.other		__nv_reservedSMEM_offset_0_alias,@"STO_CUDA_RESERVED_SHARED STV_DEFAULT"
__nv_reservedSMEM_offset_0_alias:
	.zero		0


//--------------------- .nv.global                --------------------------
	.section	.nv.global,"aw",@nobits
.nv.global:
	.type		_ZN39_INTERNAL_8d3c18e4_4_k_cu_57e0a50c_28784cute1_E,@object
	.size		_ZN39_INTERNAL_8d3c18e4_4_k_cu_57e0a50c_28784cute1_E,(_ZN39_INTERNAL_8d3c18e4_4_k_cu_57e0a50c_28784cuda3std3__45__cpo6cbeginE - _ZN39_INTERNAL_8d3c18e4_4_k_cu_57e0a50c_28784cute1_E)
_ZN39_INTERNAL_8d3c18e4_4_k_cu_57e0a50c_28784cute1_E:
	.zero		1
	.type		_ZN39_INTERNAL_8d3c18e4_4_k_cu_57e0a50c_28784cuda3std3__45__cpo6cbeginE,@object
	.size		_ZN39_INTERNAL_8d3c18e4_4_k_cu_57e0a50c_28784cuda3std3__45__cpo6cbeginE,(_ZN39_INTERNAL_8d3c18e4_4_k_cu_57e0a50c_28784cuda3std3__48in_placeE - _ZN39_INTERNAL_8d3c18e4_4_k_cu_57e0a50c_28784cuda3std3__45__cpo6cbeginE)
_ZN39_INTERNAL_8d3c18e4_4_k_cu_57e0a50c_28784cuda3std3__45__cpo6cbeginE:
	.zero		1
	.type		_ZN39_INTERNAL_8d3c18e4_4_k_cu_57e0a50c_28784cuda3std3__48in_placeE,@object
	.size		_ZN39_INTERNAL_8d3c18e4_4_k_cu_57e0a50c_28784cuda3std3__48in_placeE,(_ZN39_INTERNAL_8d3c18e4_4_k_cu_57e0a50c_28784cuda3std6ranges3__45__cpo9iter_moveE - _ZN39_INTERNAL_8d3c18e4_4_k_cu_57e0a50c_28784cuda3std3__48in_placeE)
_ZN39_INTERNAL_8d3c18e4_4_k_cu_57e0a50c_28784cuda3std3__48in_placeE:
	.zero		1
	.type		_ZN39_INTERNAL_8d3c18e4_4_k_cu_57e0a50c_28784cuda3std6ranges3__45__cpo9iter_moveE,@object
	.size		_ZN39_INTERNAL_8d3c18e4_4_k_cu_57e0a50c_28784cuda3std6ranges3__45__cpo9iter_moveE,(_ZN39_INTERNAL_8d3c18e4_4_k_cu_57e0a50c_28784cuda3std3__45__cpo5beginE - _ZN39_INTERNAL_8d3c18e4_4_k_cu_57e0a50c_28784cuda3std6ranges3__45__cpo9iter_moveE)
_ZN39_INTERNAL_8d3c18e4_4_k_cu_57e0a50c_28784cuda3std6ranges3__45__cpo9iter_moveE:
	.zero		1
	.type		_ZN39_INTERNAL_8d3c18e4_4_k_cu_57e0a50c_28784cuda3std3__45__cpo5beginE,@object
	.size		_ZN39_INTERNAL_8d3c18e4_4_k_cu_57e0a50c_28784cuda3std3__45__cpo5beginE,(_ZN39_INTERNAL_8d3c18e4_4_k_cu_57e0a50c_28784cuda3std3__441_GLOBAL__N__8d3c18e4_4_k_cu_57e0a50c_28786ignoreE - _ZN39_INTERNAL_8d3c18e4_4_k_cu_57e0a50c_28784cuda3std3__45__cpo5beginE)
_ZN39_INTERNAL_8d3c18e4_4_k_cu_57e0a50c_28784cuda3std3__45__cpo5beginE:
	.zero		1
	.type		_ZN39_INTERNAL_8d3c18e4_4_k_cu_57e0a50c_28784cuda3std3__441_GLOBAL__N__8d3c18e4_4_k_cu_57e0a50c_28786ignoreE,@object
	.size		_ZN39_INTERNAL_8d3c18e4_4_k_cu_57e0a50c_28784cuda3std3__441_GLOBAL__N__8d3c18e4_4_k_cu_57e0a50c_28786ignoreE,(_ZN39_INTERNAL_8d3c18e4_4_k_cu_57e0a50c_28784cute7productE - _ZN39_INTERNAL_8d3c18e4_4_k_cu_57e0a50c_28784cuda3std3__441_GLOBAL__N__8d3c18e4_4_k_cu_57e0a50c_28786ignoreE)
_ZN39_INTERNAL_8d3c18e4_4_k_cu_57e0a50c_28784cuda3std3__441_GLOBAL__N__8d3c18e4_4_k_cu_57e0a50c_28786ignoreE:
	.zero		1
	.type		_ZN39_INTERNAL_8d3c18e4_4_k_cu_57e0a50c_28784cute7productE,@object
	.size		_ZN39_INTERNAL_8d3c18e4_4_k_cu_57e0a50c_28784cute7productE,(_ZN39_INTERNAL_8d3c18e4_4_k_cu_57e0a50c_28784cuda3std3__45__cpo3endE - _ZN39_INTERNAL_8d3c18e4_4_k_cu_57e0a50c_28784cute7productE)
_ZN39_INTERNAL_8d3c18e4_4_k_cu_57e0a50c_28784cute7productE:
	.zero		1
	.type		_ZN39_INTERNAL_8d3c18e4_4_k_cu_57e0a50c_28784cuda3std3__45__cpo3endE,@object
	.size		_ZN39_INTERNAL_8d3c18e4_4_k_cu_57e0a50c_28784cuda3std3__45__cpo3endE,(_ZN39_INTERNAL_8d3c18e4_4_k_cu_57e0a50c_28784cuda3std3__419piecewise_constructE - _ZN39_INTERNAL_8d3c18e4_4_k_cu_57e0a50c_28784cuda3std3__45__cpo3endE)
_ZN39_INTERNAL_8d3c18e4_4_k_cu_57e0a50c_28784cuda3std3__45__cpo3endE:
	.zero		1
	.type		_ZN39_INTERNAL_8d3c18e4_4_k_cu_57e0a50c_28784cuda3std3__419piecewise_constructE,@object
	.size		_ZN39_INTERNAL_8d3c18e4_4_k_cu_57e0a50c_28784cuda3std3__419piecewise_constructE,(_ZN39_INTERNAL_8d3c18e4_4_k_cu_57e0a50c_28784cuda3std3__45__cpo4cendE - _ZN39_INTERNAL_8d3c18e4_4_k_cu_57e0a50c_28784cuda3std3__419piecewise_constructE)
_ZN39_INTERNAL_8d3c18e4_4_k_cu_57e0a50c_28784cuda3std3__419piecewise_constructE:
	.zero		1
	.type		_ZN39_INTERNAL_8d3c18e4_4_k_cu_57e0a50c_28784cuda3std3__45__cpo4cendE,@object
	.size		_ZN39_INTERNAL_8d3c18e4_4_k_cu_57e0a50c_28784cuda3std3__45__cpo4cendE,(_ZN39_INTERNAL_8d3c18e4_4_k_cu_57e0a50c_28784cuda3std6ranges3__45__cpo4swapE - _ZN39_INTERNAL_8d3c18e4_4_k_cu_57e0a50c_28784cuda3std3__45__cpo4cendE)
_ZN39_INTERNAL_8d3c18e4_4_k_cu_57e0a50c_28784cuda3std3__45__cpo4cendE:
	.zero		1
	.type		_ZN39_INTERNAL_8d3c18e4_4_k_cu_57e0a50c_28784cuda3std6ranges3__45__cpo4swapE,@object
	.size		_ZN39_INTERNAL_8d3c18e4_4_k_cu_57e0a50c_28784cuda3std6ranges3__45__cpo4swapE,(.L_8 - _ZN39_INTERNAL_8d3c18e4_4_k_cu_57e0a50c_28784cuda3std6ranges3__45__cpo4swapE)
_ZN39_INTERNAL_8d3c18e4_4_k_cu_57e0a50c_28784cuda3std6ranges3__45__cpo4swapE:
	.zero		1
.L_8:


//--------------------- .nv.constant0._ZN7cutlass13device_kernelINS_4gemm6kernel13GemmUniversalIN4cute5tupleIJiiiiEEENS1_10collective13CollectiveMmaINS1_34MainloopSm90TmaGmmaWarpSpecializedILi3ENS5_IJNS4_1CILi1EEESB_SB_EEENS1_35KernelTmaWarpSpecializedCooperativeEEENS5_IJNSA_ILi256EEENSA_ILi64EEENSA_ILi128EEEEEENS_6half_tENS5_IJlSB_lEEESJ_SK_NS4_8TiledMMAINS4_8MMA_AtomIJNS4_4SM904GMMA25MMA_64x64x16_F32F16F16_SSILNSO_5MajorE0ELSQ_0ELNSO_7ScaleInE1ELSR_1EEEEEENS4_6LayoutINS5_IJNSA_ILi2EEESB_SB_EEENS5_IJSB_NSA_ILi0EEESX_EEEEENS5_IJNS4_10UnderscoreES10_S10_EEEEENS4_13SM90_TMA_LOADENS4_14ComposedLayoutINS4_7SwizzleILi3ELi4ELi3EEENS4_18smem_ptr_flag_bitsILi16EEENSU_INS5_IJNSA_ILi8EEESG_EEENS5_IJSG_SB_EEEEEEEvNS4_8identityES13_S1D_vS1E_EENS_8epilogue10collective6detail29Sm90TmaWarpSpecializedAdapterINS1H_15DefaultEpilogueISJ_SK_SK_NS1G_6thread17LinearCombinationISJ_Li1EffLNS1L_9ScaleType4KindE0ELNS_15FloatRoundStyleE2ESJ_EENS1_15EpilogueDefaultEEEEEvvEEEEvNT_6ParamsE --------------------------
	.section	.nv.constant0._ZN7cutlass13device_kernelINS_4gemm6kernel13GemmUniversalIN4cute5tupleIJiiiiEEENS1_10collective13CollectiveMmaINS1_34MainloopSm90TmaGmmaWarpSpecializedILi3ENS5_IJNS4_1CILi1EEESB_SB_EEENS1_35KernelTmaWarpSpecializedCooperativeEEENS5_IJNSA_ILi256EEENSA_ILi64EEENSA_ILi128EEEEEENS_6half_tENS5_IJlSB_lEEESJ_SK_NS4_8TiledMMAINS4_8MMA_AtomIJNS4_4SM904GMMA25MMA_64x64x16_F32F16F16_SSILNSO_5MajorE0ELSQ_0ELNSO_7ScaleInE1ELSR_1EEEEEENS4_6LayoutINS5_IJNSA_ILi2EEESB_SB_EEENS5_IJSB_NSA_ILi0EEESX_EEEEENS5_IJNS4_10UnderscoreES10_S10_EEEEENS4_13SM90_TMA_LOADENS4_14ComposedLayoutINS4_7SwizzleILi3ELi4ELi3EEENS4_18smem_ptr_flag_bitsILi16EEENSU_INS5_IJNSA_ILi8EEESG_EEENS5_IJSG_SB_EEEEEEEvNS4_8identityES13_S1D_vS1E_EENS_8epilogue10collective6detail29Sm90TmaWarpSpecializedAdapterINS1H_15DefaultEpilogueISJ_SK_SK_NS1G_6thread17LinearCombinationISJ_Li1EffLNS1L_9ScaleType4KindE0ELNS_15FloatRoundStyleE2ESJ_EENS1_15EpilogueDefaultEEEEEvvEEEEvNT_6ParamsE,"a",@progbits
	.sectionflags	@""
	.align	4
.nv.constant0._ZN7cutlass13device_kernelINS_4gemm6kernel13GemmUniversalIN4cute5tupleIJiiiiEEENS1_10collective13CollectiveMmaINS1_34MainloopSm90TmaGmmaWarpSpecializedILi3ENS5_IJNS4_1CILi1EEESB_SB_EEENS1_35KernelTmaWarpSpecializedCooperativeEEENS5_IJNSA_ILi256EEENSA_ILi64EEENSA_ILi128EEEEEENS_6half_tENS5_IJlSB_lEEESJ_SK_NS4_8TiledMMAINS4_8MMA_AtomIJNS4_4SM904GMMA25MMA_64x64x16_F32F16F16_SSILNSO_5MajorE0ELSQ_0ELNSO_7ScaleInE1ELSR_1EEEEEENS4_6LayoutINS5_IJNSA_ILi2EEESB_SB_EEENS5_IJSB_NSA_ILi0EEESX_EEEEENS5_IJNS4_10UnderscoreES10_S10_EEEEENS4_13SM90_TMA_LOADENS4_14ComposedLayoutINS4_7SwizzleILi3ELi4ELi3EEENS4_18smem_ptr_flag_bitsILi16EEENSU_INS5_IJNSA_ILi8EEESG_EEENS5_IJSG_SB_EEEEEEEvNS4_8identityES13_S1D_vS1E_EENS_8epilogue10collective6detail29Sm90TmaWarpSpecializedAdapterINS1H_15DefaultEpilogueISJ_SK_SK_NS1G_6thread17LinearCombinationISJ_Li1EffLNS1L_9ScaleType4KindE0ELNS_15FloatRoundStyleE2ESJ_EENS1_15EpilogueDefaultEEEEEvvEEEEvNT_6ParamsE:
	.zero		1664


//--------------------- SYMBOLS --------------------------

	.type		.nv.reservedSmem.offset0,@object
	.size		.nv.reservedSmem.offset0,0x4
	.type		__assertfail,@function
